// auto-generated by cutlass_sweep.gemm — config: {"arch": "sm_90", "cluster_m": 4, "cluster_n": 2, "dtype": "e4m3", "dtype_b": "e4m3", "layout": "nt", "stages": 0, "tile_k": 128, "tile_m": 128, "tile_n": 64}
#include "cutlass/cutlass.h"
#include "cutlass/gemm/collective/collective_builder.hpp"
#include "cutlass/gemm/device/gemm_universal_adapter.h"
#include "cutlass/gemm/kernel/gemm_universal.hpp"
#include "cutlass/epilogue/collective/collective_builder.hpp"

using ElemA = cutlass::float_e4m3_t;
using ElemB = cutlass::float_e4m3_t;
using ElemCD = cutlass::float_e4m3_t;
using Acc  = float;
using TileShape    = cute::Shape<cute::_128, cute::_64, cute::_128>;
using ClusterShape = cute::Shape<cute::_4, cute::_2, cute::_1>;

using CollectiveEpilogue = typename cutlass::epilogue::collective::CollectiveBuilder<
    cutlass::arch::Sm90, cutlass::arch::OpClassTensorOp,
    TileShape, ClusterShape,
    cutlass::epilogue::collective::EpilogueTileAuto,
    Acc, Acc,
    ElemCD, cutlass::layout::RowMajor, 128 / cutlass::sizeof_bits<ElemCD>::value,
    ElemCD, cutlass::layout::RowMajor, 128 / cutlass::sizeof_bits<ElemCD>::value,
    cutlass::epilogue::collective::EpilogueScheduleAuto
  >::CollectiveOp;

using CollectiveMainloop = typename cutlass::gemm::collective::CollectiveBuilder<
    cutlass::arch::Sm90, cutlass::arch::OpClassTensorOp,
    ElemA, cutlass::layout::RowMajor, 128 / cutlass::sizeof_bits<ElemA>::value,
    ElemB, cutlass::layout::ColumnMajor, 128 / cutlass::sizeof_bits<ElemB>::value,
    Acc,
    TileShape, ClusterShape,
    cutlass::gemm::collective::StageCountAutoCarveout<static_cast<int>(sizeof(typename CollectiveEpilogue::SharedStorage))>,
    cutlass::gemm::collective::KernelScheduleAuto
  >::CollectiveOp;

using GemmKernel = cutlass::gemm::kernel::GemmUniversal<
    cute::Shape<int,int,int,int>,
    CollectiveMainloop,
    CollectiveEpilogue
>;
using Gemm = cutlass::gemm::device::GemmUniversalAdapter<GemmKernel>;

// Force the device kernel symbol into the cubin without needing a host main.
auto* _anchor = &cutlass::device_kernel<GemmKernel>;


// ===== COMPILED SASS (sm_90a) =====

	.target	sm_90a

	.elftype	@"ET_EXEC"


//--------------------- .note.nv.tkinfo           --------------------------
	.section	.note.nv.tkinfo,"",@"SHT_NOTE"
	.sectionflags	@"SHF_NOTE_NV_TKINFO"
	.tkinfo
        /*0018*/ 	.word	0x00000002
        /*0030*/ 	.string	""
        /*0030*/ 	.string	"ptxas"
        /*0030*/ 	.string	"Cuda compilation tools, release 13.0, V13.0.88"
        /*0030*/ 	.string	"Build cuda_13.0.r13.0/compiler.36424714_0"
        /*0030*/ 	.string	"-arch sm_90a -m 64 "



//--------------------- .note.nv.cuinfo           --------------------------
	.section	.note.nv.cuinfo,"",@"SHT_NOTE"
	.sectionflags	@"SHF_NOTE_NV_CUINFO"
        /*0018*/ 	.short	0x0002
        /*001a*/ 	.short	0x005a
        /*001c*/ 	.short	0x0082
	.zero		2


//--------------------- .nv.info                  --------------------------
	.section	.nv.info,"",@"SHT_CUDA_INFO"
	.align	4


	//----- nvinfo : EIATTR_REGCOUNT
	.align		4
        /*0000*/ 	.byte	0x04, 0x2f
        /*0002*/ 	.short	(.L_12 - .L_11)
	.align		4
.L_11:
        /*0004*/ 	.word	index@(_ZN7cutlass13device_kernelINS_4gemm6kernel13GemmUniversalIN4cute5tupleIJiiiiEEENS1_10collective13CollectiveMmaINS1_37MainloopSm90TmaGmmaWarpSpecializedFP8ILi9ENS5_IJNS4_1CILi4EEENSA_ILi2EEENSA_ILi1EEEEEENS1_35KernelTmaWarpSpecializedCooperativeEEENS5_IJNSA_ILi128EEENSA_ILi64EEESH_EEENS_12float_e4m3_tENS5_IJlSD_lEEESK_SL_NS4_8TiledMMAINS4_8MMA_AtomIJNS4_4SM904GMMA30MMA_64x64x32_F32E4M3E4M3_SS_TNILNSP_7ScaleInE1ELSR_1EEEEEENS4_6LayoutINS5_IJSC_SD_SD_EEENS5_IJSD_NSA_ILi0EEESW_EEEEENS5_IJNS4_10UnderscoreESZ_SZ_EEEEENS4_23SM90_TMA_LOAD_MULTICASTENS4_14ComposedLayoutINS4_7SwizzleILi3ELi4ELi3EEENS4_18smem_ptr_flag_bitsILi8EEENSU_INS5_IJNSA_ILi8EEESH_EEENS5_IJSH_SD_EEEEEEEvNS4_8identityES12_S1C_vS1D_EENS_8epilogue10collective6detail29Sm90TmaWarpSpecializedAdapterINS1G_15DefaultEpilogueISK_SL_SL_NS1F_6thread17LinearCombinationISK_Li1EffLNS1K_9ScaleType4KindE0ELNS_15FloatRoundStyleE2ESK_EENS1_15EpilogueDefaultEEEEEvvEEEEvNT_6ParamsE)
        /*0008*/ 	.word	0x000000a8


	//----- nvinfo : EIATTR_FRAME_SIZE
	.align		4
.L_12:
        /*000c*/ 	.byte	0x04, 0x11
        /*000e*/ 	.short	(.L_14 - .L_13)
	.align		4
.L_13:
        /*0010*/ 	.word	index@(_ZN7cutlass13device_kernelINS_4gemm6kernel13GemmUniversalIN4cute5tupleIJiiiiEEENS1_10collective13CollectiveMmaINS1_37MainloopSm90TmaGmmaWarpSpecializedFP8ILi9ENS5_IJNS4_1CILi4EEENSA_ILi2EEENSA_ILi1EEEEEENS1_35KernelTmaWarpSpecializedCooperativeEEENS5_IJNSA_ILi128EEENSA_ILi64EEESH_EEENS_12float_e4m3_tENS5_IJlSD_lEEESK_SL_NS4_8TiledMMAINS4_8MMA_AtomIJNS4_4SM904GMMA30MMA_64x64x32_F32E4M3E4M3_SS_TNILNSP_7ScaleInE1ELSR_1EEEEEENS4_6LayoutINS5_IJSC_SD_SD_EEENS5_IJSD_NSA_ILi0EEESW_EEEEENS5_IJNS4_10UnderscoreESZ_SZ_EEEEENS4_23SM90_TMA_LOAD_MULTICASTENS4_14ComposedLayoutINS4_7SwizzleILi3ELi4ELi3EEENS4_18smem_ptr_flag_bitsILi8EEENSU_INS5_IJNSA_ILi8EEESH_EEENS5_IJSH_SD_EEEEEEEvNS4_8identityES12_S1C_vS1D_EENS_8epilogue10collective6detail29Sm90TmaWarpSpecializedAdapterINS1G_15DefaultEpilogueISK_SL_SL_NS1F_6thread17LinearCombinationISK_Li1EffLNS1K_9ScaleType4KindE0ELNS_15FloatRoundStyleE2ESK_EENS1_15EpilogueDefaultEEEEEvvEEEEvNT_6ParamsE)
        /*0014*/ 	.word	0x00000000


	//----- nvinfo : EIATTR_MIN_STACK_SIZE
	.align		4
.L_14:
        /*0018*/ 	.byte	0x04, 0x12
        /*001a*/ 	.short	(.L_16 - .L_15)
	.align		4
.L_15:
        /*001c*/ 	.word	index@(_ZN7cutlass13device_kernelINS_4gemm6kernel13GemmUniversalIN4cute5tupleIJiiiiEEENS1_10collective13CollectiveMmaINS1_37MainloopSm90TmaGmmaWarpSpecializedFP8ILi9ENS5_IJNS4_1CILi4EEENSA_ILi2EEENSA_ILi1EEEEEENS1_35KernelTmaWarpSpecializedCooperativeEEENS5_IJNSA_ILi128EEENSA_ILi64EEESH_EEENS_12float_e4m3_tENS5_IJlSD_lEEESK_SL_NS4_8TiledMMAINS4_8MMA_AtomIJNS4_4SM904GMMA30MMA_64x64x32_F32E4M3E4M3_SS_TNILNSP_7ScaleInE1ELSR_1EEEEEENS4_6LayoutINS5_IJSC_SD_SD_EEENS5_IJSD_NSA_ILi0EEESW_EEEEENS5_IJNS4_10UnderscoreESZ_SZ_EEEEENS4_23SM90_TMA_LOAD_MULTICASTENS4_14ComposedLayoutINS4_7SwizzleILi3ELi4ELi3EEENS4_18smem_ptr_flag_bitsILi8EEENSU_INS5_IJNSA_ILi8EEESH_EEENS5_IJSH_SD_EEEEEEEvNS4_8identityES12_S1C_vS1D_EENS_8epilogue10collective6detail29Sm90TmaWarpSpecializedAdapterINS1G_15DefaultEpilogueISK_SL_SL_NS1F_6thread17LinearCombinationISK_Li1EffLNS1K_9ScaleType4KindE0ELNS_15FloatRoundStyleE2ESK_EENS1_15EpilogueDefaultEEEEEvvEEEEvNT_6ParamsE)
        /*0020*/ 	.word	0x00000000
.L_16:


//--------------------- .nv.compat                --------------------------
	.section	.nv.compat,"",@"SHT_CUDA_COMPAT_INFO"
	.align	4
        /*0000*/ 	.byte	0x02, 0x09, 0x01, 0x00, 0x02, 0x02, 0x04, 0x00, 0x02, 0x05, 0x05, 0x00, 0x03, 0x07, 0x01, 0x01
        /*0010*/ 	.byte	0x02, 0x03, 0x01, 0x00, 0x02, 0x06, 0x01, 0x00, 0x04, 0x0b, 0x08, 0x00, 0x00, 0x00, 0x00, 0x00
        /*0020*/ 	.byte	0x00, 0x00, 0x00, 0x00


//--------------------- .nv.info._ZN7cutlass13device_kernelINS_4gemm6kernel13GemmUniversalIN4cute5tupleIJiiiiEEENS1_10collective13CollectiveMmaINS1_37MainloopSm90TmaGmmaWarpSpecializedFP8ILi9ENS5_IJNS4_1CILi4EEENSA_ILi2EEENSA_ILi1EEEEEENS1_35KernelTmaWarpSpecializedCooperativeEEENS5_IJNSA_ILi128EEENSA_ILi64EEESH_EEENS_12float_e4m3_tENS5_IJlSD_lEEESK_SL_NS4_8TiledMMAINS4_8MMA_AtomIJNS4_4SM904GMMA30MMA_64x64x32_F32E4M3E4M3_SS_TNILNSP_7ScaleInE1ELSR_1EEEEEENS4_6LayoutINS5_IJSC_SD_SD_EEENS5_IJSD_NSA_ILi0EEESW_EEEEENS5_IJNS4_10UnderscoreESZ_SZ_EEEEENS4_23SM90_TMA_LOAD_MULTICASTENS4_14ComposedLayoutINS4_7SwizzleILi3ELi4ELi3EEENS4_18smem_ptr_flag_bitsILi8EEENSU_INS5_IJNSA_ILi8EEESH_EEENS5_IJSH_SD_EEEEEEEvNS4_8identityES12_S1C_vS1D_EENS_8epilogue10collective6detail29Sm90TmaWarpSpecializedAdapterINS1G_15DefaultEpilogueISK_SL_SL_NS1F_6thread17LinearCombinationISK_Li1EffLNS1K_9ScaleType4KindE0ELNS_15FloatRoundStyleE2ESK_EENS1_15EpilogueDefaultEEEEEvvEEEEvNT_6ParamsE --------------------------
	.section	.nv.info._ZN7cutlass13device_kernelINS_4gemm6kernel13GemmUniversalIN4cute5tupleIJiiiiEEENS1_10collective13CollectiveMmaINS1_37MainloopSm90TmaGmmaWarpSpecializedFP8ILi9ENS5_IJNS4_1CILi4EEENSA_ILi2EEENSA_ILi1EEEEEENS1_35KernelTmaWarpSpecializedCooperativeEEENS5_IJNSA_ILi128EEENSA_ILi64EEESH_EEENS_12float_e4m3_tENS5_IJlSD_lEEESK_SL_NS4_8TiledMMAINS4_8MMA_AtomIJNS4_4SM904GMMA30MMA_64x64x32_F32E4M3E4M3_SS_TNILNSP_7ScaleInE1ELSR_1EEEEEENS4_6LayoutINS5_IJSC_SD_SD_EEENS5_IJSD_NSA_ILi0EEESW_EEEEENS5_IJNS4_10UnderscoreESZ_SZ_EEEEENS4_23SM90_TMA_LOAD_MULTICASTENS4_14ComposedLayoutINS4_7SwizzleILi3ELi4ELi3EEENS4_18smem_ptr_flag_bitsILi8EEENSU_INS5_IJNSA_ILi8EEESH_EEENS5_IJSH_SD_EEEEEEEvNS4_8identityES12_S1C_vS1D_EENS_8epilogue10collective6detail29Sm90TmaWarpSpecializedAdapterINS1G_15DefaultEpilogueISK_SL_SL_NS1F_6thread17LinearCombinationISK_Li1EffLNS1K_9ScaleType4KindE0ELNS_15FloatRoundStyleE2ESK_EENS1_15EpilogueDefaultEEEEEvvEEEEvNT_6ParamsE,"",@"SHT_CUDA_INFO"
	.sectionflags	@""
	.align	4


	//----- nvinfo : EIATTR_CUDA_API_VERSION
	.align		4
        /*0000*/ 	.byte	0x04, 0x37
        /*0002*/ 	.short	(.L_18 - .L_17)
.L_17:
        /*0004*/ 	.word	0x00000082


	//----- nvinfo : EIATTR_KPARAM_INFO
	.align		4
.L_18:
        /*0008*/ 	.byte	0x04, 0x17
        /*000a*/ 	.short	(.L_20 - .L_19)
.L_19:
        /*000c*/ 	.word	0x00000000
        /*0010*/ 	.short	0x0000
        /*0012*/ 	.short	0x0070
        /*0014*/ 	.byte	0x00, 0xf0, 0x01, 0x10


	//----- nvinfo : EIATTR_SPARSE_MMA_MASK
	.align		4
.L_20:
        /*0018*/ 	.byte	0x03, 0x50
        /*001a*/ 	.short	0x0000


	//----- nvinfo : EIATTR_MAXREG_COUNT
	.align		4
        /*001c*/ 	.byte	0x03, 0x1b
        /*001e*/ 	.short	0x00a8


	//----- nvinfo : EIATTR_NUM_BARRIERS
	.align		4
        /*0020*/ 	.byte	0x02, 0x4c
        /*0022*/ 	.byte	0x01
	.zero		1


	//----- nvinfo : EIATTR_MERCURY_ISA_VERSION
	.align		4
        /*0024*/ 	.byte	0x03, 0x5f
        /*0026*/ 	.short	0x0101


	//----- nvinfo : EIATTR_INT_WARP_WIDE_INSTR_OFFSETS
	.align		4
        /*0028*/ 	.byte	0x04, 0x31
        /*002a*/ 	.short	(.L_22 - .L_21)


	//   ....[0]....
.L_21:
        /*002c*/ 	.word	0x00000540


	//   ....[1]....
        /*0030*/ 	.word	0x000005f0


	//   ....[2]....
        /*0034*/ 	.word	0x00000730


	//----- nvinfo : EIATTR_COOP_GROUP_MASK_REGIDS
	.align		4
.L_22:
        /*0038*/ 	.byte	0x04, 0x29
        /*003a*/ 	.short	(.L_24 - .L_23)


	//   ....[0]....
.L_23:
        /*003c*/ 	.word	0xffffffff


	//   ....[1]....
        /*0040*/ 	.word	0xffffffff


	//   ....[2]....
        /*0044*/ 	.word	0xffffffff


	//   ....[3]....
        /*0048*/ 	.word	0xffffffff


	//   ....[4]....
        /*004c*/ 	.word	0xffffffff


	//   ....[5]....
        /*0050*/ 	.word	0xffffffff


	//----- nvinfo : EIATTR_COOP_GROUP_INSTR_OFFSETS
	.align		4
.L_24:
        /*0054*/ 	.byte	0x04, 0x28
        /*0056*/ 	.short	(.L_26 - .L_25)


	//   ....[0]....
.L_25:
        /*0058*/ 	.word	0x00000060


	//   ....[1]....
        /*005c*/ 	.word	0x00000070


	//   ....[2]....
        /*0060*/ 	.word	0x00000130


	//   ....[3]....
        /*0064*/ 	.word	0x000003a0


	//   ....[4]....
        /*0068*/ 	.word	0x000008e0


	//   ....[5]....
        /*006c*/ 	.word	0x00001350


	//----- nvinfo : EIATTR_REG_RECONFIG
	.align		4
.L_26:
        /*0070*/ 	.byte	0x01, 0x54
	.zero		2


	//----- nvinfo : EIATTR_MBARRIER_INSTR_OFFSETS
	.align		4
        /*0074*/ 	.byte	0x04, 0x39
        /*0076*/ 	.short	(.L_28 - .L_27)


	//   ....[0]....
.L_27:
        /*0078*/ 	.word	0x00000250
        /*007c*/ 	.word	0x000000ff
        /*0080*/ 	.word	0x00000000
        /*0084*/ 	.short	0x0100
        /*0086*/ 	.byte	0x08
	.zero		1


	//   ....[1]....
        /*0088*/ 	.word	0x00000260
        /*008c*/ 	.word	0x000000ff
        /*0090*/ 	.word	0x00000048
        /*0094*/ 	.short	0x0100
        /*0096*/ 	.byte	0x08
	.zero		1


	//   ....[2]....
        /*0098*/ 	.word	0x00000270
        /*009c*/ 	.word	0x000000ff
        /*00a0*/ 	.word	0x00000008
        /*00a4*/ 	.short	0x0100
        /*00a6*/ 	.byte	0x08
	.zero		1


	//   ....[3]....
        /*00a8*/ 	.word	0x00000280
        /*00ac*/ 	.word	0x000000ff
        /*00b0*/ 	.word	0x00000050
        /*00b4*/ 	.short	0x0100
        /*00b6*/ 	.byte	0x08
	.zero		1


	//   ....[4]....
        /*00b8*/ 	.word	0x00000290
        /*00bc*/ 	.word	0x000000ff
        /*00c0*/ 	.word	0x00000010
        /*00c4*/ 	.short	0x0100
        /*00c6*/ 	.byte	0x08
	.zero		1


	//   ....[5]....
        /*00c8*/ 	.word	0x000002a0
        /*00cc*/ 	.word	0x000000ff
        /*00d0*/ 	.word	0x00000058
        /*00d4*/ 	.short	0x0100
        /*00d6*/ 	.byte	0x08
	.zero		1


	//   ....[6]....
        /*00d8*/ 	.word	0x000002b0
        /*00dc*/ 	.word	0x000000ff
        /*00e0*/ 	.word	0x00000018
        /*00e4*/ 	.short	0x0100
        /*00e6*/ 	.byte	0x08
	.zero		1


	//   ....[7]....
        /*00e8*/ 	.word	0x000002c0
        /*00ec*/ 	.word	0x000000ff
        /*00f0*/ 	.word	0x00000060
        /*00f4*/ 	.short	0x0100
        /*00f6*/ 	.byte	0x08
	.zero		1


	//   ....[8]....
        /*00f8*/ 	.word	0x000002d0
        /*00fc*/ 	.word	0x000000ff
        /*0100*/ 	.word	0x00000020
        /*0104*/ 	.short	0x0100
        /*0106*/ 	.byte	0x08
	.zero		1


	//   ....[9]....
        /*0108*/ 	.word	0x000002e0
        /*010c*/ 	.word	0x000000ff
        /*0110*/ 	.word	0x00000068
        /*0114*/ 	.short	0x0100
        /*0116*/ 	.byte	0x08
	.zero		1


	//   ....[10]....
        /*0118*/ 	.word	0x000002f0
        /*011c*/ 	.word	0x000000ff
        /*0120*/ 	.word	0x00000028
        /*0124*/ 	.short	0x0100
        /*0126*/ 	.byte	0x08
	.zero		1


	//   ....[11]....
        /*0128*/ 	.word	0x00000300
        /*012c*/ 	.word	0x000000ff
        /*0130*/ 	.word	0x00000070
        /*0134*/ 	.short	0x0100
        /*0136*/ 	.byte	0x08
	.zero		1


	//   ....[12]....
        /*0138*/ 	.word	0x00000310
        /*013c*/ 	.word	0x000000ff
        /*0140*/ 	.word	0x00000030
        /*0144*/ 	.short	0x0100
        /*0146*/ 	.byte	0x08
	.zero		1


	//   ....[13]....
        /*0148*/ 	.word	0x00000320
        /*014c*/ 	.word	0x000000ff
        /*0150*/ 	.word	0x00000078
        /*0154*/ 	.short	0x0100
        /*0156*/ 	.byte	0x08
	.zero		1


	//   ....[14]....
        /*0158*/ 	.word	0x00000330
        /*015c*/ 	.word	0x000000ff
        /*0160*/ 	.word	0x00000038
        /*0164*/ 	.short	0x0100
        /*0166*/ 	.byte	0x08
	.zero		1


	//   ....[15]....
        /*0168*/ 	.word	0x00000340
        /*016c*/ 	.word	0x000000ff
        /*0170*/ 	.word	0x00000080
        /*0174*/ 	.short	0x0100
        /*0176*/ 	.byte	0x08
	.zero		1


	//   ....[16]....
        /*0178*/ 	.word	0x00000350
        /*017c*/ 	.word	0x000000ff
        /*0180*/ 	.word	0x00000040
        /*0184*/ 	.short	0x0100
        /*0186*/ 	.byte	0x08
	.zero		1


	//   ....[17]....
        /*0188*/ 	.word	0x00000360
        /*018c*/ 	.word	0x000000ff
        /*0190*/ 	.word	0x00000088
        /*0194*/ 	.short	0x0100
        /*0196*/ 	.byte	0x08
	.zero		1


	//   ....[18]....
        /*0198*/ 	.word	0x000007e0
        /*019c*/ 	.word	0x000000ff
        /*01a0*/ 	.word	0x000000a0
        /*01a4*/ 	.short	0x0100
        /*01a6*/ 	.byte	0x06
	.zero		1


	//   ....[19]....
        /*01a8*/ 	.word	0x00000870
        /*01ac*/ 	.word	0x000000ff
        /*01b0*/ 	.word	0x000000a8
        /*01b4*/ 	.short	0x0100
        /*01b6*/ 	.byte	0x06
	.zero		1


	//   ....[20]....
        /*01b8*/ 	.word	0x00001690
        /*01bc*/ 	.word	0x000000ff
        /*01c0*/ 	.word	0x00000000
        /*01c4*/ 	.short	0x010a
        /*01c6*/ 	.byte	0x06
	.zero		1


	//   ....[21]....
        /*01c8*/ 	.word	0x000016d0
        /*01cc*/ 	.word	0x000000ff
        /*01d0*/ 	.word	0x00000000
        /*01d4*/ 	.short	0x010a
        /*01d6*/ 	.byte	0x06
	.zero		1


	//   ....[22]....
        /*01d8*/ 	.word	0x00001dd0
        /*01dc*/ 	.word	0x000000ff
        /*01e0*/ 	.word	0x00000000
        /*01e4*/ 	.short	0x010a
        /*01e6*/ 	.byte	0x0c
	.zero		1


	//   ....[23]....
        /*01e8*/ 	.word	0x00001e10
        /*01ec*/ 	.word	0x000000ff
        /*01f0*/ 	.word	0x00000000
        /*01f4*/ 	.short	0x010a
        /*01f6*/ 	.byte	0x0c
	.zero		1


	//   ....[24]....
        /*01f8*/ 	.word	0x00002300
        /*01fc*/ 	.word	0x0000000a
        /*0200*/ 	.word	0x00000000
        /*0204*/ 	.short	0x0101
        /*0206*/ 	.byte	0x3f
	.zero		1


	//   ....[25]....
        /*0208*/ 	.word	0x000027a0
        /*020c*/ 	.word	0x00000008
        /*0210*/ 	.word	0x00000000
        /*0214*/ 	.short	0x0101
        /*0216*/ 	.byte	0x3f
	.zero		1


	//   ....[26]....
        /*0218*/ 	.word	0x00006180
        /*021c*/ 	.word	0x00000014
        /*0220*/ 	.word	0x00000048
        /*0224*/ 	.short	0x010a
        /*0226*/ 	.byte	0x3f
	.zero		1


	//   ....[27]....
        /*0228*/ 	.word	0x00006520
        /*022c*/ 	.word	0x00000008
        /*0230*/ 	.word	0x000000a8
        /*0234*/ 	.short	0x0101
        /*0236*/ 	.byte	0x3f
	.zero		1


	//   ....[28]....
        /*0238*/ 	.word	0x00006c40
        /*023c*/ 	.word	0x00000006
        /*0240*/ 	.word	0x00000000
        /*0244*/ 	.short	0x010a
        /*0246*/ 	.byte	0x3f
	.zero		1


	//   ....[29]....
        /*0248*/ 	.word	0x00006cc0
        /*024c*/ 	.word	0x00000007
        /*0250*/ 	.word	0x00000000
        /*0254*/ 	.short	0x010a
        /*0256*/ 	.byte	0x3f
	.zero		1


	//   ....[30]....
        /*0258*/ 	.word	0x00006d50
        /*025c*/ 	.word	0x00000006
        /*0260*/ 	.word	0x00000000
        /*0264*/ 	.short	0x010a
        /*0266*/ 	.byte	0x3f
	.zero		1


	//   ....[31]....
        /*0268*/ 	.word	0x00006de0
        /*026c*/ 	.word	0x00000009
        /*0270*/ 	.word	0x00000000
        /*0274*/ 	.short	0x010a
        /*0276*/ 	.byte	0x3f
	.zero		1


	//   ....[32]....
        /*0278*/ 	.word	0x00006e70
        /*027c*/ 	.word	0x00000006
        /*0280*/ 	.word	0x00000000
        /*0284*/ 	.short	0x010a
        /*0286*/ 	.byte	0x3f
	.zero		1


	//   ....[33]....
        /*0288*/ 	.word	0x00006f00
        /*028c*/ 	.word	0x00000009
        /*0290*/ 	.word	0x00000000
        /*0294*/ 	.short	0x010a
        /*0296*/ 	.byte	0x3f
	.zero		1


	//   ....[34]....
        /*0298*/ 	.word	0x00006f90
        /*029c*/ 	.word	0x0000000a
        /*02a0*/ 	.word	0x00000000
        /*02a4*/ 	.short	0x010a
        /*02a6*/ 	.byte	0x3f
	.zero		1


	//   ....[35]....
        /*02a8*/ 	.word	0x00007020
        /*02ac*/ 	.word	0x0000000b
        /*02b0*/ 	.word	0x00000000
        /*02b4*/ 	.short	0x010a
        /*02b6*/ 	.byte	0x3f
	.zero		1


	//   ....[36]....
        /*02b8*/ 	.word	0x000070b0
        /*02bc*/ 	.word	0x00000003
        /*02c0*/ 	.word	0x00000000
        /*02c4*/ 	.short	0x010a
        /*02c6*/ 	.byte	0x3f
	.zero		1


	//   ....[37]....
        /*02c8*/ 	.word	0x00007120
        /*02cc*/ 	.word	0x00000009
        /*02d0*/ 	.word	0x00000000
        /*02d4*/ 	.short	0x010a
        /*02d6*/ 	.byte	0x3f
	.zero		1


	//   ....[38]....
        /*02d8*/ 	.word	0x00007180
        /*02dc*/ 	.word	0x0000000b
        /*02e0*/ 	.word	0x00000000
        /*02e4*/ 	.short	0x010a
        /*02e6*/ 	.byte	0x3f
	.zero		1


	//   ....[39]....
        /*02e8*/ 	.word	0x00007250
        /*02ec*/ 	.word	0x00000014
        /*02f0*/ 	.word	0x00000048
        /*02f4*/ 	.short	0x010a
        /*02f6*/ 	.byte	0x3f
	.zero		1


	//   ....[40]....
        /*02f8*/ 	.word	0x00007320
        /*02fc*/ 	.word	0x00000006
        /*0300*/ 	.word	0x00000000
        /*0304*/ 	.short	0x010a
        /*0306*/ 	.byte	0x3f
	.zero		1


	//   ....[41]....
        /*0308*/ 	.word	0x00007370
        /*030c*/ 	.word	0x00000007
        /*0310*/ 	.word	0x00000000
        /*0314*/ 	.short	0x010a
        /*0316*/ 	.byte	0x3f
	.zero		1


	//   ....[42]....
        /*0318*/ 	.word	0x000073c0
        /*031c*/ 	.word	0x00000006
        /*0320*/ 	.word	0x00000000
        /*0324*/ 	.short	0x010a
        /*0326*/ 	.byte	0x3f
	.zero		1


	//   ....[43]....
        /*0328*/ 	.word	0x00007410
        /*032c*/ 	.word	0x00000009
        /*0330*/ 	.word	0x00000000
        /*0334*/ 	.short	0x010a
        /*0336*/ 	.byte	0x3f
	.zero		1


	//   ....[44]....
        /*0338*/ 	.word	0x00007460
        /*033c*/ 	.word	0x00000006
        /*0340*/ 	.word	0x00000000
        /*0344*/ 	.short	0x010a
        /*0346*/ 	.byte	0x3f
	.zero		1


	//   ....[45]....
        /*0348*/ 	.word	0x000074b0
        /*034c*/ 	.word	0x00000009
        /*0350*/ 	.word	0x00000000
        /*0354*/ 	.short	0x010a
        /*0356*/ 	.byte	0x3f
	.zero		1


	//   ....[46]....
        /*0358*/ 	.word	0x00007500
        /*035c*/ 	.word	0x0000000a
        /*0360*/ 	.word	0x00000000
        /*0364*/ 	.short	0x010a
        /*0366*/ 	.byte	0x3f
	.zero		1


	//   ....[47]....
        /*0368*/ 	.word	0x00007550
        /*036c*/ 	.word	0x0000000b
        /*0370*/ 	.word	0x00000000
        /*0374*/ 	.short	0x010a
        /*0376*/ 	.byte	0x3f
	.zero		1


	//----- nvinfo : EIATTR_NUM_MBARRIERS
	.align		4
.L_28:
        /*0378*/ 	.byte	0x03, 0x38
        /*037a*/ 	.short	0x0014


	//----- nvinfo : EIATTR_EXIT_INSTR_OFFSETS
	.align		4
        /*037c*/ 	.byte	0x04, 0x1c
        /*037e*/ 	.short	(.L_30 - .L_29)


	//   ....[0]....
.L_29:
        /*0380*/ 	.word	0x00000a40


	//   ....[1]....
        /*0384*/ 	.word	0x00001220


	//   ....[2]....
        /*0388*/ 	.word	0x00005770


	//   ....[3]....
        /*038c*/ 	.word	0x00005cd0


	//   ....[4]....
        /*0390*/ 	.word	0x00007100


	//----- nvinfo : EIATTR_MAX_THREADS
	.align		4
.L_30:
        /*0394*/ 	.byte	0x04, 0x05
        /*0396*/ 	.short	(.L_32 - .L_31)
.L_31:
        /*0398*/ 	.word	0x00000180
        /*039c*/ 	.word	0x00000001
        /*03a0*/ 	.word	0x00000001


	//----- nvinfo : EIATTR_CRS_STACK_SIZE
	.align		4
.L_32:
        /*03a4*/ 	.byte	0x04, 0x1e
        /*03a6*/ 	.short	(.L_34 - .L_33)
.L_33:
        /*03a8*/ 	.word	0x00000000


	//----- nvinfo : EIATTR_CBANK_PARAM_SIZE
	.align		4
.L_34:
        /*03ac*/ 	.byte	0x03, 0x19
        /*03ae*/ 	.short	0x0470


	//----- nvinfo : EIATTR_PARAM_CBANK
	.align		4
        /*03b0*/ 	.byte	0x04, 0x0a
        /*03b2*/ 	.short	(.L_36 - .L_35)
	.align		4
.L_35:
        /*03b4*/ 	.word	index@(.nv.constant0._ZN7cutlass13device_kernelINS_4gemm6kernel13GemmUniversalIN4cute5tupleIJiiiiEEENS1_10collective13CollectiveMmaINS1_37MainloopSm90TmaGmmaWarpSpecializedFP8ILi9ENS5_IJNS4_1CILi4EEENSA_ILi2EEENSA_ILi1EEEEEENS1_35KernelTmaWarpSpecializedCooperativeEEENS5_IJNSA_ILi128EEENSA_ILi64EEESH_EEENS_12float_e4m3_tENS5_IJlSD_lEEESK_SL_NS4_8TiledMMAINS4_8MMA_AtomIJNS4_4SM904GMMA30MMA_64x64x32_F32E4M3E4M3_SS_TNILNSP_7ScaleInE1ELSR_1EEEEEENS4_6LayoutINS5_IJSC_SD_SD_EEENS5_IJSD_NSA_ILi0EEESW_EEEEENS5_IJNS4_10UnderscoreESZ_SZ_EEEEENS4_23SM90_TMA_LOAD_MULTICASTENS4_14ComposedLayoutINS4_7SwizzleILi3ELi4ELi3EEENS4_18smem_ptr_flag_bitsILi8EEENSU_INS5_IJNSA_ILi8EEESH_EEENS5_IJSH_SD_EEEEEEEvNS4_8identityES12_S1C_vS1D_EENS_8epilogue10collective6detail29Sm90TmaWarpSpecializedAdapterINS1G_15DefaultEpilogueISK_SL_SL_NS1F_6thread17LinearCombinationISK_Li1EffLNS1K_9ScaleType4KindE0ELNS_15FloatRoundStyleE2ESK_EENS1_15EpilogueDefaultEEEEEvvEEEEvNT_6ParamsE)
        /*03b8*/ 	.short	0x0210
        /*03ba*/ 	.short	0x0470


	//----- nvinfo : EIATTR_SW_WAR
	.align		4
.L_36:
        /*03bc*/ 	.byte	0x04, 0x36
        /*03be*/ 	.short	(.L_38 - .L_37)
.L_37:
        /*03c0*/ 	.word	0x00000008
.L_38:


//--------------------- .nv.callgraph             --------------------------
	.section	.nv.callgraph,"",@"SHT_CUDA_CALLGRAPH"
	.align	4
	.sectionentsize	8
	.align		4
        /*0000*/ 	.word	0x00000000
	.align		4
        /*0004*/ 	.word	0xffffffff
	.align		4
        /*0008*/ 	.word	0x00000000
	.align		4
        /*000c*/ 	.word	0xfffffffe
	.align		4
        /*0010*/ 	.word	0x00000000
	.align		4
        /*0014*/ 	.word	0xfffffffd
	.align		4
        /*0018*/ 	.word	0x00000000
	.align		4
        /*001c*/ 	.word	0xfffffffc


//--------------------- .nv.constant4             --------------------------
	.section	.nv.constant4,"a",@progbits
	.align	8
	.align		8
.nv.constant4:
        /*0000*/ 	.dword	_ZN40_INTERNAL_b917f270_4_k_cu_edabe3d8_295224cuda3std3__45__cpo5beginE
	.align		8
        /*0008*/ 	.dword	_ZN40_INTERNAL_b917f270_4_k_cu_edabe3d8_295224cuda3std3__45__cpo3endE
	.align		8
        /*0010*/ 	.dword	_ZN40_INTERNAL_b917f270_4_k_cu_edabe3d8_295224cuda3std3__45__cpo6cbeginE
	.align		8
        /*0018*/ 	.dword	_ZN40_INTERNAL_b917f270_4_k_cu_edabe3d8_295224cuda3std3__45__cpo4cendE
	.align		8
        /*0020*/ 	.dword	_ZN40_INTERNAL_b917f270_4_k_cu_edabe3d8_295224cuda3std3__442_GLOBAL__N__b917f270_4_k_cu_edabe3d8_295226ignoreE
	.align		8
        /*0028*/ 	.dword	_ZN40_INTERNAL_b917f270_4_k_cu_edabe3d8_295224cuda3std3__419piecewise_constructE
	.align		8
        /*0030*/ 	.dword	_ZN40_INTERNAL_b917f270_4_k_cu_edabe3d8_295224cuda3std3__48in_placeE
	.align		8
        /*0038*/ 	.dword	_ZN40_INTERNAL_b917f270_4_k_cu_edabe3d8_295224cuda3std6ranges3__45__cpo4swapE
	.align		8
        /*0040*/ 	.dword	_ZN40_INTERNAL_b917f270_4_k_cu_edabe3d8_295224cuda3std6ranges3__45__cpo9iter_moveE
	.align		8
        /*0048*/ 	.dword	_ZN40_INTERNAL_b917f270_4_k_cu_edabe3d8_295224cute7productE
	.align		8
        /*0050*/ 	.dword	_ZN40_INTERNAL_b917f270_4_k_cu_edabe3d8_295224cute1_E


//--------------------- .text._ZN7cutlass13device_kernelINS_4gemm6kernel13GemmUniversalIN4cute5tupleIJiiiiEEENS1_10collective13CollectiveMmaINS1_37MainloopSm90TmaGmmaWarpSpecializedFP8ILi9ENS5_IJNS4_1CILi4EEENSA_ILi2EEENSA_ILi1EEEEEENS1_35KernelTmaWarpSpecializedCooperativeEEENS5_IJNSA_ILi128EEENSA_ILi64EEESH_EEENS_12float_e4m3_tENS5_IJlSD_lEEESK_SL_NS4_8TiledMMAINS4_8MMA_AtomIJNS4_4SM904GMMA30MMA_64x64x32_F32E4M3E4M3_SS_TNILNSP_7ScaleInE1ELSR_1EEEEEENS4_6LayoutINS5_IJSC_SD_SD_EEENS5_IJSD_NSA_ILi0EEESW_EEEEENS5_IJNS4_10UnderscoreESZ_SZ_EEEEENS4_23SM90_TMA_LOAD_MULTICASTENS4_14ComposedLayoutINS4_7SwizzleILi3ELi4ELi3EEENS4_18smem_ptr_flag_bitsILi8EEENSU_INS5_IJNSA_ILi8EEESH_EEENS5_IJSH_SD_EEEEEEEvNS4_8identityES12_S1C_vS1D_EENS_8epilogue10collective6detail29Sm90TmaWarpSpecializedAdapterINS1G_15DefaultEpilogueISK_SL_SL_NS1F_6thread17LinearCombinationISK_Li1EffLNS1K_9ScaleType4KindE0ELNS_15FloatRoundStyleE2ESK_EENS1_15EpilogueDefaultEEEEEvvEEEEvNT_6ParamsE --------------------------
	.section	.text._ZN7cutlass13device_kernelINS_4gemm6kernel13GemmUniversalIN4cute5tupleIJiiiiEEENS1_10collective13CollectiveMmaINS1_37MainloopSm90TmaGmmaWarpSpecializedFP8ILi9ENS5_IJNS4_1CILi4EEENSA_ILi2EEENSA_ILi1EEEEEENS1_35KernelTmaWarpSpecializedCooperativeEEENS5_IJNSA_ILi128EEENSA_ILi64EEESH_EEENS_12float_e4m3_tENS5_IJlSD_lEEESK_SL_NS4_8TiledMMAINS4_8MMA_AtomIJNS4_4SM904GMMA30MMA_64x64x32_F32E4M3E4M3_SS_TNILNSP_7ScaleInE1ELSR_1EEEEEENS4_6LayoutINS5_IJSC_SD_SD_EEENS5_IJSD_NSA_ILi0EEESW_EEEEENS5_IJNS4_10UnderscoreESZ_SZ_EEEEENS4_23SM90_TMA_LOAD_MULTICASTENS4_14ComposedLayoutINS4_7SwizzleILi3ELi4ELi3EEENS4_18smem_ptr_flag_bitsILi8EEENSU_INS5_IJNSA_ILi8EEESH_EEENS5_IJSH_SD_EEEEEEEvNS4_8identityES12_S1C_vS1D_EENS_8epilogue10collective6detail29Sm90TmaWarpSpecializedAdapterINS1G_15DefaultEpilogueISK_SL_SL_NS1F_6thread17LinearCombinationISK_Li1EffLNS1K_9ScaleType4KindE0ELNS_15FloatRoundStyleE2ESK_EENS1_15EpilogueDefaultEEEEEvvEEEEvNT_6ParamsE,"ax",@progbits
	.align	128
.text._ZN7cutlass13device_kernelINS_4gemm6kernel13GemmUniversalIN4cute5tupleIJiiiiEEENS1_10collective13CollectiveMmaINS1_37MainloopSm90TmaGmmaWarpSpecializedFP8ILi9ENS5_IJNS4_1CILi4EEENSA_ILi2EEENSA_ILi1EEEEEENS1_35KernelTmaWarpSpecializedCooperativeEEENS5_IJNSA_ILi128EEENSA_ILi64EEESH_EEENS_12float_e4m3_tENS5_IJlSD_lEEESK_SL_NS4_8TiledMMAINS4_8MMA_AtomIJNS4_4SM904GMMA30MMA_64x64x32_F32E4M3E4M3_SS_TNILNSP_7ScaleInE1ELSR_1EEEEEENS4_6LayoutINS5_IJSC_SD_SD_EEENS5_IJSD_NSA_ILi0EEESW_EEEEENS5_IJNS4_10UnderscoreESZ_SZ_EEEEENS4_23SM90_TMA_LOAD_MULTICASTENS4_14ComposedLayoutINS4_7SwizzleILi3ELi4ELi3EEENS4_18smem_ptr_flag_bitsILi8EEENSU_INS5_IJNSA_ILi8EEESH_EEENS5_IJSH_SD_EEEEEEEvNS4_8identityES12_S1C_vS1D_EENS_8epilogue10collective6detail29Sm90TmaWarpSpecializedAdapterINS1G_15DefaultEpilogueISK_SL_SL_NS1F_6thread17LinearCombinationISK_Li1EffLNS1K_9ScaleType4KindE0ELNS_15FloatRoundStyleE2ESK_EENS1_15EpilogueDefaultEEEEEvvEEEEvNT_6ParamsE:
        .type           _ZN7cutlass13device_kernelINS_4gemm6kernel13GemmUniversalIN4cute5tupleIJiiiiEEENS1_10collective13CollectiveMmaINS1_37MainloopSm90TmaGmmaWarpSpecializedFP8ILi9ENS5_IJNS4_1CILi4EEENSA_ILi2EEENSA_ILi1EEEEEENS1_35KernelTmaWarpSpecializedCooperativeEEENS5_IJNSA_ILi128EEENSA_ILi64EEESH_EEENS_12float_e4m3_tENS5_IJlSD_lEEESK_SL_NS4_8TiledMMAINS4_8MMA_AtomIJNS4_4SM904GMMA30MMA_64x64x32_F32E4M3E4M3_SS_TNILNSP_7ScaleInE1ELSR_1EEEEEENS4_6LayoutINS5_IJSC_SD_SD_EEENS5_IJSD_NSA_ILi0EEESW_EEEEENS5_IJNS4_10UnderscoreESZ_SZ_EEEEENS4_23SM90_TMA_LOAD_MULTICASTENS4_14ComposedLayoutINS4_7SwizzleILi3ELi4ELi3EEENS4_18smem_ptr_flag_bitsILi8EEENSU_INS5_IJNSA_ILi8EEESH_EEENS5_IJSH_SD_EEEEEEEvNS4_8identityES12_S1C_vS1D_EENS_8epilogue10collective6detail29Sm90TmaWarpSpecializedAdapterINS1G_15DefaultEpilogueISK_SL_SL_NS1F_6thread17LinearCombinationISK_Li1EffLNS1K_9ScaleType4KindE0ELNS_15FloatRoundStyleE2ESK_EENS1_15EpilogueDefaultEEEEEvvEEEEvNT_6ParamsE,@function
        .size           _ZN7cutlass13device_kernelINS_4gemm6kernel13GemmUniversalIN4cute5tupleIJiiiiEEENS1_10collective13CollectiveMmaINS1_37MainloopSm90TmaGmmaWarpSpecializedFP8ILi9ENS5_IJNS4_1CILi4EEENSA_ILi2EEENSA_ILi1EEEEEENS1_35KernelTmaWarpSpecializedCooperativeEEENS5_IJNSA_ILi128EEENSA_ILi64EEESH_EEENS_12float_e4m3_tENS5_IJlSD_lEEESK_SL_NS4_8TiledMMAINS4_8MMA_AtomIJNS4_4SM904GMMA30MMA_64x64x32_F32E4M3E4M3_SS_TNILNSP_7ScaleInE1ELSR_1EEEEEENS4_6LayoutINS5_IJSC_SD_SD_EEENS5_IJSD_NSA_ILi0EEESW_EEEEENS5_IJNS4_10UnderscoreESZ_SZ_EEEEENS4_23SM90_TMA_LOAD_MULTICASTENS4_14ComposedLayoutINS4_7SwizzleILi3ELi4ELi3EEENS4_18smem_ptr_flag_bitsILi8EEENSU_INS5_IJNSA_ILi8EEESH_EEENS5_IJSH_SD_EEEEEEEvNS4_8identityES12_S1C_vS1D_EENS_8epilogue10collective6detail29Sm90TmaWarpSpecializedAdapterINS1G_15DefaultEpilogueISK_SL_SL_NS1F_6thread17LinearCombinationISK_Li1EffLNS1K_9ScaleType4KindE0ELNS_15FloatRoundStyleE2ESK_EENS1_15EpilogueDefaultEEEEEvvEEEEvNT_6ParamsE,(.L_x_153 - _ZN7cutlass13device_kernelINS_4gemm6kernel13GemmUniversalIN4cute5tupleIJiiiiEEENS1_10collective13CollectiveMmaINS1_37MainloopSm90TmaGmmaWarpSpecializedFP8ILi9ENS5_IJNS4_1CILi4EEENSA_ILi2EEENSA_ILi1EEEEEENS1_35KernelTmaWarpSpecializedCooperativeEEENS5_IJNSA_ILi128EEENSA_ILi64EEESH_EEENS_12float_e4m3_tENS5_IJlSD_lEEESK_SL_NS4_8TiledMMAINS4_8MMA_AtomIJNS4_4SM904GMMA30MMA_64x64x32_F32E4M3E4M3_SS_TNILNSP_7ScaleInE1ELSR_1EEEEEENS4_6LayoutINS5_IJSC_SD_SD_EEENS5_IJSD_NSA_ILi0EEESW_EEEEENS5_IJNS4_10UnderscoreESZ_SZ_EEEEENS4_23SM90_TMA_LOAD_MULTICASTENS4_14ComposedLayoutINS4_7SwizzleILi3ELi4ELi3EEENS4_18smem_ptr_flag_bitsILi8EEENSU_INS5_IJNSA_ILi8EEESH_EEENS5_IJSH_SD_EEEEEEEvNS4_8identityES12_S1C_vS1D_EENS_8epilogue10collective6detail29Sm90TmaWarpSpecializedAdapterINS1G_15DefaultEpilogueISK_SL_SL_NS1F_6thread17LinearCombinationISK_Li1EffLNS1K_9ScaleType4KindE0ELNS_15FloatRoundStyleE2ESK_EENS1_15EpilogueDefaultEEEEEvvEEEEvNT_6ParamsE)
        .other          _ZN7cutlass13device_kernelINS_4gemm6kernel13GemmUniversalIN4cute5tupleIJiiiiEEENS1_10collective13CollectiveMmaINS1_37MainloopSm90TmaGmmaWarpSpecializedFP8ILi9ENS5_IJNS4_1CILi4EEENSA_ILi2EEENSA_ILi1EEEEEENS1_35KernelTmaWarpSpecializedCooperativeEEENS5_IJNSA_ILi128EEENSA_ILi64EEESH_EEENS_12float_e4m3_tENS5_IJlSD_lEEESK_SL_NS4_8TiledMMAINS4_8MMA_AtomIJNS4_4SM904GMMA30MMA_64x64x32_F32E4M3E4M3_SS_TNILNSP_7ScaleInE1ELSR_1EEEEEENS4_6LayoutINS5_IJSC_SD_SD_EEENS5_IJSD_NSA_ILi0EEESW_EEEEENS5_IJNS4_10UnderscoreESZ_SZ_EEEEENS4_23SM90_TMA_LOAD_MULTICASTENS4_14ComposedLayoutINS4_7SwizzleILi3ELi4ELi3EEENS4_18smem_ptr_flag_bitsILi8EEENSU_INS5_IJNSA_ILi8EEESH_EEENS5_IJSH_SD_EEEEEEEvNS4_8identityES12_S1C_vS1D_EENS_8epilogue10collective6detail29Sm90TmaWarpSpecializedAdapterINS1G_15DefaultEpilogueISK_SL_SL_NS1F_6thread17LinearCombinationISK_Li1EffLNS1K_9ScaleType4KindE0ELNS_15FloatRoundStyleE2ESK_EENS1_15EpilogueDefaultEEEEEvvEEEEvNT_6ParamsE,@"STO_CUDA_ENTRY STV_DEFAULT"
_ZN7cutlass13device_kernelINS_4gemm6kernel13GemmUniversalIN4cute5tupleIJiiiiEEENS1_10collective13CollectiveMmaINS1_37MainloopSm90TmaGmmaWarpSpecializedFP8ILi9ENS5_IJNS4_1CILi4EEENSA_ILi2EEENSA_ILi1EEEEEENS1_35KernelTmaWarpSpecializedCooperativeEEENS5_IJNSA_ILi128EEENSA_ILi64EEESH_EEENS_12float_e4m3_tENS5_IJlSD_lEEESK_SL_NS4_8TiledMMAINS4_8MMA_AtomIJNS4_4SM904GMMA30MMA_64x64x32_F32E4M3E4M3_SS_TNILNSP_7ScaleInE1ELSR_1EEEEEENS4_6LayoutINS5_IJSC_SD_SD_EEENS5_IJSD_NSA_ILi0EEESW_EEEEENS5_IJNS4_10UnderscoreESZ_SZ_EEEEENS4_23SM90_TMA_LOAD_MULTICASTENS4_14ComposedLayoutINS4_7SwizzleILi3ELi4ELi3EEENS4_18smem_ptr_flag_bitsILi8EEENSU_INS5_IJNSA_ILi8EEESH_EEENS5_IJSH_SD_EEEEEEEvNS4_8identityES12_S1C_vS1D_EENS_8epilogue10collective6detail29Sm90TmaWarpSpecializedAdapterINS1G_15DefaultEpilogueISK_SL_SL_NS1F_6thread17LinearCombinationISK_Li1EffLNS1K_9ScaleType4KindE0ELNS_15FloatRoundStyleE2ESK_EENS1_15EpilogueDefaultEEEEEvvEEEEvNT_6ParamsE:
[----:B------:R-:W-:Y:S01]  /*0000*/  LDC R1, c[0x0][0x28] ;  /* 0x00000a00ff017b82 */ /* 0x000fe20000000800 */
[----:B------:R-:W0:Y:S01]  /*0010*/  S2R R0, SR_TID.X ;  /* 0x0000000000007919 */ /* 0x000e220000002100 */
[----:B------:R-:W-:Y:S01]  /*0020*/  ELECT P0, URZ, PT ;  /* 0x00000000003f782f */ /* 0x000fe20003800000 */
[----:B------:R-:W-:Y:S01]  /*0030*/  BSSY B0, `(.L_x_0) ;  /* 0x000000f000007945 */ /* 0x000fe20003800000 */
[--C-:B0-----:R-:W-:Y:S02]  /*0040*/  SHF.R.U32.HI R2, RZ, 0x5, R0.reuse ;  /* 0x00000005ff027819 */ /* 0x101fe40000011600 */
[----:B------:R-:W-:-:S03]  /*0050*/  SHF.R.U32.HI R3, RZ, 0x7, R0 ;  /* 0x00000007ff037819 */ /* 0x000fc60000011600 */
[----:B------:R-:W0:Y:S04]  /*0060*/  SHFL.IDX PT, R7, R2, RZ, 0x1f ;  /* 0x00001fff02077589 */ /* 0x000e2800000e0000 */
[----:B------:R1:W2:Y:S01]  /*0070*/  SHFL.IDX PT, R4, R3, RZ, 0x1f ;  /* 0x00001fff03047589 */ /* 0x0002a200000e0000 */
[----:B0-----:R-:W-:-:S13]  /*0080*/  ISETP.NE.OR P0, PT, R7, RZ, !P0 ;  /* 0x000000ff0700720c */ /* 0x001fda0004705670 */
[----:B-12---:R-:W-:Y:S05]  /*0090*/  @P0 BRA `(.L_x_1) ;  /* 0x0000000000200947 */ /* 0x006fea0003800000 */
[----:B------:R-:W-:Y:S02]  /*00a0*/  ULDC.64 UR4, c[0x0][0x198] ;  /* 0x0000660000047ab9 */ /* 0x000fe40000000a00 */
[----:B------:R-:W-:Y:S02]  /*00b0*/  UIADD3 UR6, UP0, UR4, 0xf0, URZ ;  /* 0x000000f004067890 */ /* 0x000fe4000ff1e03f */
[----:B------:R-:W-:Y:S02]  /*00c0*/  UIADD3 UR4, UP1, UR4, 0x1f0, URZ ;  /* 0x000001f004047890 */ /* 0x000fe4000ff3e03f */
[----:B------:R-:W-:Y:S02]  /*00d0*/  UIADD3.X UR7, URZ, UR5, URZ, UP0, !UPT ;  /* 0x000000053f077290 */ /* 0x000fe400087fe43f */
[----:B------:R-:W-:-:S07]  /*00e0*/  UIADD3.X UR5, URZ, UR5, URZ, UP1, !UPT ;  /* 0x000000053f057290 */ /* 0x000fce0008ffe43f */
[----:B------:R0:W-:Y:S02]  /*00f0*/  UTMACCTL.PF [UR6] ;  /* 0x00000000060079b9 */ /* 0x0001e40008040000 */
[----:B------:R0:W-:Y:S02]  /*0100*/  UTMACCTL.PF [UR4] ;  /* 0x00000000040079b9 */ /* 0x0001e40008040000 */
[----:B0-----:R-:W-:Y:S01]  /*0110*/  NOP ;  /* 0x0000000000007918 */ /* 0x001fe20000000000 */
.L_x_1:
[----:B------:R-:W-:Y:S05]  /*0120*/  BSYNC B0 ;  /* 0x0000000000007941 */ /* 0x000fea0003800000 */
.L_x_0:
[----:B------:R-:W0:Y:S02]  /*0130*/  SHFL.IDX PT, R3, R2, RZ, 0x1f ;  /* 0x00001fff02037589 */ /* 0x000e2400000e0000 */
[----:B0-----:R-:W-:-:S13]  /*0140*/  ISETP.NE.AND P0, PT, R3, RZ, PT ;  /* 0x000000ff0300720c */ /* 0x001fda0003f05270 */
[----:B------:R-:W-:Y:S05]  /*0150*/  @P0 BRA `(.L_x_2) ;  /* 0x00000000008c0947 */ /* 0x000fea0003800000 */
[----:B------:R-:W-:Y:S01]  /*0160*/  ELECT P0, URZ, PT ;  /* 0x00000000003f782f */ /* 0x000fe20003800000 */
[----:B------:R-:W-:-:S12]  /*0170*/  BSSY B0, `(.L_x_2) ;  /* 0x0000021000007945 */ /* 0x000fd80003800000 */
[----:B------:R-:W-:Y:S05]  /*0180*/  @!P0 BRA `(.L_x_3) ;  /* 0x00000000007c8947 */ /* 0x000fea0003800000 */
[----:B------:R-:W0:Y:S01]  /*0190*/  S2UR UR8, SR_CgaCtaId ;  /* 0x00000000000879c3 */ /* 0x000e220000008800 */
[----:B------:R-:W-:Y:S01]  /*01a0*/  UMOV UR4, 0x400 ;  /* 0x0000040000047882 */ /* 0x000fe20000000000 */
[----:B------:R-:W-:Y:S01]  /*01b0*/  UMOV UR5, 0x1 ;  /* 0x0000000100057882 */ /* 0x000fe20000000000 */
[----:B------:R-:W-:Y:S02]  /*01c0*/  UMOV UR6, 0xa ;  /* 0x0000000a00067882 */ /* 0x000fe40000000000 */
[----:B------:R-:W-:-:S04]  /*01d0*/  UIADD3 UR6, -UR6, 0x100000, URZ ;  /* 0x0010000006067890 */ /* 0x000fc8000fffe13f */
[----:B------:R-:W-:Y:S02]  /*01e0*/  USHF.L.U32 UR7, UR6, 0xb, URZ ;  /* 0x0000000b06077899 */ /* 0x000fe4000800063f */
[----:B------:R-:W-:Y:S02]  /*01f0*/  USHF.L.U32 UR6, UR6, 0x1, URZ ;  /* 0x0000000106067899 */ /* 0x000fe4000800063f */
[----:B0-----:R-:W-:Y:S02]  /*0200*/  ULEA UR8, UR8, UR4, 0x18 ;  /* 0x0000000408087291 */ /* 0x001fe4000f8ec03f */
[----:B------:R-:W-:-:S04]  /*0210*/  UIADD3 UR4, -UR5, 0x100000, URZ ;  /* 0x0010000005047890 */ /* 0x000fc8000fffe13f */
[----:B------:R-:W-:Y:S02]  /*0220*/  USHF.L.U32 UR5, UR4, 0xb, URZ ;  /* 0x0000000b04057899 */ /* 0x000fe4000800063f */
[----:B------:R-:W-:Y:S01]  /*0230*/  USHF.L.U32 UR4, UR4, 0x1, URZ ;  /* 0x0000000104047899 */ /* 0x000fe2000800063f */
[----:B------:R-:W0:Y:S11]  /*0240*/  FENCE.VIEW.ASYNC.S ;  /* 0x00000000000073c6 */ /* 0x000e360000000000 */
[----:B0-----:R0:W1:Y:S01]  /*0250*/  SYNCS.EXCH.64 URZ, [UR8], UR4 ;  /* 0x00000004083f75b2 */ /* 0x0010620008000100 */
[----:B------:R0:W2:Y:S01]  /*0260*/  SYNCS.EXCH.64 URZ, [UR8+0x48], UR6 ;  /* 0x00004806083f75b2 */ /* 0x0000a20008000100 */
[----:B------:R0:W3:Y:S01]  /*0270*/  SYNCS.EXCH.64 URZ, [UR8+0x8], UR4 ;  /* 0x00000804083f75b2 */ /* 0x0000e20008000100 */
[----:B------:R0:W4:Y:S01]  /*0280*/  SYNCS.EXCH.64 URZ, [UR8+0x50], UR6 ;  /* 0x00005006083f75b2 */ /* 0x0001220008000100 */
[----:B------:R0:W0:Y:S01]  /*0290*/  SYNCS.EXCH.64 URZ, [UR8+0x10], UR4 ;  /* 0x00001004083f75b2 */ /* 0x0000220008000100 */
        /* <DEDUP_REMOVED lines=13> */
[----:B------:R-:W-:Y:S01]  /*0370*/  NOP ;  /* 0x0000000000007918 */ /* 0x000fe20000000000 */
.L_x_3:
[----:B0-----:R-:W-:Y:S05]  /*0380*/  BSYNC B0 ;  /* 0x0000000000007941 */ /* 0x001fea0003800000 */
.L_x_2:
[----:B------:R-:W-:Y:S01]  /*0390*/  SHF.R.S32.HI R5, RZ, 0x1f, R0 ;  /* 0x0000001fff057819 */ /* 0x000fe20000011400 */
[----:B------:R-:W0:Y:S01]  /*03a0*/  SHFL.IDX PT, R2, R2, RZ, 0x1f ;  /* 0x00001fff02027589 */ /* 0x000e2200000e0000 */
[----:B------:R-:W5:Y:S01]  /*03b0*/  S2UR UR8, SR_CTAID.X ;  /* 0x00000000000879c3 */ /* 0x000f620000002500 */
[----:B------:R-:W-:Y:S02]  /*03c0*/  ELECT P0, URZ, PT ;  /* 0x00000000003f782f */ /* 0x000fe40003800000 */
[----:B------:R-:W-:Y:S01]  /*03d0*/  LEA.HI R5, R5, R0, RZ, 0x7 ;  /* 0x0000000005057211 */ /* 0x000fe200078f38ff */
[----:B------:R-:W1:Y:S01]  /*03e0*/  S2R R8, SR_CTAID.Y ;  /* 0x0000000000087919 */ /* 0x000e620000002600 */
[----:B------:R-:W-:Y:S01]  /*03f0*/  ULDC UR4, c[0x0][0x150] ;  /* 0x0000540000047ab9 */ /* 0x000fe20000000800 */
[----:B------:R-:W-:Y:S01]  /*0400*/  VIADD R16, R4, 0xffffffff ;  /* 0xffffffff04107836 */ /* 0x000fe20000000000 */
[----:B------:R-:W-:Y:S01]  /*0410*/  LOP3.LUT R5, R5, 0xffffff80, RZ, 0xc0, !PT ;  /* 0xffffff8005057812 */ /* 0x000fe200078ec0ff */
[----:B------:R-:W-:Y:S01]  /*0420*/  NOP ;  /* 0x0000000000007918 */ /* 0x000fe20000000000 */
[----:B------:R-:W2:Y:S01]  /*0430*/  LDC R12, c[0x0][0x144] ;  /* 0x00005100ff0c7b82 */ /* 0x000ea20000000800 */
[----:B------:R-:W-:Y:S01]  /*0440*/  NOP ;  /* 0x0000000000007918 */ /* 0x000fe20000000000 */
[----:B------:R-:W-:Y:S01]  /*0450*/  ISETP.GE.U32.AND P6, PT, R16, 0x2, PT ;  /* 0x000000021000780c */ /* 0x000fe20003fc6070 */
[----:B------:R-:W-:Y:S01]  /*0460*/  IMAD.IADD R5, R0, 0x1, -R5 ;  /* 0x0000000100057824 */ /* 0x000fe200078e0a05 */
[----:B------:R-:W-:-:S04]  /*0470*/  ISETP.NE.AND P3, PT, R4, RZ, PT ;  /* 0x000000ff0400720c */ /* 0x000fc80003f65270 */
[----:B------:R-:W-:Y:S01]  /*0480*/  SHF.R.S32.HI R6, RZ, 0x1f, R5 ;  /* 0x0000001fff067819 */ /* 0x000fe20000011405 */
[----:B------:R-:W3:Y:S03]  /*0490*/  LDC R13, c[0x0][0x140] ;  /* 0x00005000ff0d7b82 */ /* 0x000ee60000000800 */
[----:B------:R-:W-:Y:S02]  /*04a0*/  LEA.HI R6, R6, R5, RZ, 0x3 ;  /* 0x0000000506067211 */ /* 0x000fe400078f18ff */
[----:B0-----:R-:W-:Y:S02]  /*04b0*/  ISETP.NE.OR P0, PT, R2, RZ, !P0 ;  /* 0x000000ff0200720c */ /* 0x001fe40004705670 */
[--C-:B------:R-:W-:Y:S02]  /*04c0*/  SHF.R.S32.HI R2, RZ, 0x3, R6.reuse ;  /* 0x00000003ff027819 */ /* 0x100fe40000011406 */
[----:B------:R-:W-:-:S02]  /*04d0*/  SHF.R.S32.HI R11, RZ, 0x1f, R6 ;  /* 0x0000001fff0b7819 */ /* 0x000fc40000011406 */
[----:B------:R-:W-:Y:S02]  /*04e0*/  SHF.R.S32.HI R6, RZ, 0x1f, R3 ;  /* 0x0000001fff067819 */ /* 0x000fe40000011403 */
[----:B-----5:R-:W-:Y:S02]  /*04f0*/  I2FP.F32.U32 R10, UR8 ;  /* 0x00000008000a7c45 */ /* 0x020fe40008201000 */
[----:B------:R-:W-:Y:S02]  /*0500*/  LEA.HI R11, R11, R2, RZ, 0x2 ;  /* 0x000000020b0b7211 */ /* 0x000fe400078f10ff */
[----:B------:R-:W-:Y:S01]  /*0510*/  LEA.HI R6, R6, R3, RZ, 0x2 ;  /* 0x0000000306067211 */ /* 0x000fe200078f10ff */
[----:B------:R-:W-:Y:S01]  /*0520*/  FMUL R10, R10, UR4 ;  /* 0x000000040a0a7c20 */ /* 0x000fe20008400000 */
[----:B------:R-:W-:Y:S01]  /*0530*/  LOP3.LUT R11, R11, 0xfffffffc, RZ, 0xc0, !PT ;  /* 0xfffffffc0b0b7812 */ /* 0x000fe200078ec0ff */
[----:B------:R-:W-:Y:S01]  /*0540*/  VOTEU.ALL UP0, P0 ;  /* 0x00000000003f7886 */ /* 0x000fe20000000000 */
[----:B------:R-:W-:Y:S01]  /*0550*/  LOP3.LUT R6, R6, 0x3ffffffc, RZ, 0xc0, !PT ;  /* 0x3ffffffc06067812 */ /* 0x000fe200078ec0ff */
[----:B------:R-:W-:Y:S01]  /*0560*/  ULDC UR4, c[0x0][0x154] ;  /* 0x0000550000047ab9 */ /* 0x000fe20000000800 */
[----:B---3--:R-:W-:Y:S01]  /*0570*/  ISETP.EQ.U32.AND P2, PT, R13, 0x1, PT ;  /* 0x000000010d00780c */ /* 0x008fe20003f42070 */
[----:B------:R-:W-:Y:S01]  /*0580*/  IMAD.IADD R11, R2, 0x1, -R11 ;  /* 0x00000001020b7824 */ /* 0x000fe200078e0a0b */
[----:B------:R-:W0:Y:S01]  /*0590*/  F2I.U32.TRUNC.NTZ R10, R10 ;  /* 0x0000000a000a7305 */ /* 0x000e22000020f000 */
[----:B------:R-:W-:Y:S01]  /*05a0*/  IMAD.IADD R6, R3, 0x1, -R6 ;  /* 0x0000000103067824 */ /* 0x000fe200078e0a06 */
[----:B-1----:R-:W-:Y:S01]  /*05b0*/  I2FP.F32.U32 R2, R8 ;  /* 0x0000000800027245 */ /* 0x002fe20000201000 */
[----:B------:R-:W1:Y:S01]  /*05c0*/  @!UP0 S2UR UR7, SR_CgaCtaId ;  /* 0x00000000000789c3 */ /* 0x000e620000008800 */
[----:B------:R-:W-:Y:S01]  /*05d0*/  @!UP0 UMOV UR6, 0x400 ;  /* 0x0000040000068882 */ /* 0x000fe20000000000 */
[----:B------:R-:W-:Y:S01]  /*05e0*/  IMAD R6, R6, 0x4, R11 ;  /* 0x0000000406067824 */ /* 0x000fe200078e020b */
[----:B------:R-:W-:-:S04]  /*05f0*/  VOTEU.ALL UP1, P0 ;  /* 0x00000000003f7886 */ /* 0x000fc80000020000 */
[----:B------:R-:W-:-:S04]  /*0600*/  SHF.R.S32.HI R3, RZ, 0x1f, R6 ;  /* 0x0000001fff037819 */ /* 0x000fc80000011406 */
[----:B------:R-:W-:Y:S01]  /*0610*/  LEA.HI R3, R3, R6, RZ, 0x2 ;  /* 0x0000000603037211 */ /* 0x000fe200078f10ff */
[----:B0-----:R-:W-:-:S03]  /*0620*/  IMAD.MOV R11, RZ, RZ, -R10 ;  /* 0x000000ffff0b7224 */ /* 0x001fc600078e0a0a */
[----:B------:R-:W-:Y:S01]  /*0630*/  LOP3.LUT R3, R3, 0xfffffffc, RZ, 0xc0, !PT ;  /* 0xfffffffc03037812 */ /* 0x000fe200078ec0ff */
[----:B--2---:R-:W-:Y:S02]  /*0640*/  IMAD R10, R12, R11, UR8 ;  /* 0x000000080c0a7e24 */ /* 0x004fe4000f8e020b */
[----:B------:R-:W-:Y:S01]  /*0650*/  FMUL R12, R2, UR4 ;  /* 0x00000004020c7c20 */ /* 0x000fe20008400000 */
[----:B------:R-:W0:Y:S01]  /*0660*/  LDC R11, c[0x0][0x148] ;  /* 0x00005200ff0b7b82 */ /* 0x000e220000000800 */
[----:B------:R-:W-:Y:S01]  /*0670*/  SHF.R.S32.HI R2, RZ, 0x1f, R7 ;  /* 0x0000001fff027819 */ /* 0x000fe20000011407 */
[----:B------:R-:W-:Y:S01]  /*0680*/  IMAD.IADD R3, R6, 0x1, -R3 ;  /* 0x0000000106037824 */ /* 0x000fe200078e0a03 */
[----:B------:R-:W-:Y:S02]  /*0690*/  UMOV UR4, 0x20 ;  /* 0x0000002000047882 */ /* 0x000fe40000000000 */
[----:B------:R-:W2:Y:S01]  /*06a0*/  F2I.U32.TRUNC.NTZ R12, R12 ;  /* 0x0000000c000c7305 */ /* 0x000ea2000020f000 */
[----:B------:R-:W-:Y:S01]  /*06b0*/  LEA.HI R2, R2, R7, RZ, 0x2 ;  /* 0x0000000702027211 */ /* 0x000fe200078f10ff */
[----:B------:R-:W-:-:S04]  /*06c0*/  @!UP0 UIADD3 UR4, -UR4, 0x100000, URZ ;  /* 0x0010000004048890 */ /* 0x000fc8000fffe13f */
[----:B------:R-:W-:Y:S02]  /*06d0*/  @!UP0 USHF.L.U32 UR5, UR4, 0xb, URZ ;  /* 0x0000000b04058899 */ /* 0x000fe4000800063f */
[----:B------:R-:W-:Y:S01]  /*06e0*/  @!UP0 USHF.L.U32 UR4, UR4, 0x1, URZ ;  /* 0x0000000104048899 */ /* 0x000fe2000800063f */
[----:B------:R-:W-:Y:S01]  /*06f0*/  ISETP.NE.AND P4, PT, R3, R10, PT ;  /* 0x0000000a0300720c */ /* 0x000fe20003f85270 */
[----:B------:R-:W-:Y:S01]  /*0700*/  IMAD.SHL.U32 R3, R6, 0x4, RZ ;  /* 0x0000000406037824 */ /* 0x000fe200078e00ff */
[----:B------:R-:W-:Y:S01]  /*0710*/  LOP3.LUT R2, R2, 0xfffffffc, RZ, 0xc0, !PT ;  /* 0xfffffffc02027812 */ /* 0x000fe200078ec0ff */
[----:B-1----:R-:W-:Y:S01]  /*0720*/  @!UP0 ULEA UR6, UR7, UR6, 0x18 ;  /* 0x0000000607068291 */ /* 0x002fe2000f8ec03f */
[----:B------:R-:W-:Y:S02]  /*0730*/  VOTEU.ALL UP0, P0 ;  /* 0x00000000003f7886 */ /* 0x000fe40000000000 */
[----:B------:R-:W-:Y:S01]  /*0740*/  LOP3.LUT R3, R6, 0xc, R3, 0x78, !PT ;  /* 0x0000000c06037812 */ /* 0x000fe200078e7803 */
[----:B------:R-:W-:Y:S01]  /*0750*/  IMAD.IADD R7, R7, 0x1, -R2 ;  /* 0x0000000107077824 */ /* 0x000fe200078e0a02 */
[----:B------:R-:W-:Y:S01]  /*0760*/  LOP3.LUT P0, RZ, R5, 0x7, RZ, 0xc0, !PT ;  /* 0x0000000705ff7812 */ /* 0x000fe2000780c0ff */
[----:B------:R-:W-:-:S02]  /*0770*/  IMAD.MOV.U32 R6, RZ, RZ, 0x1 ;  /* 0x00000001ff067424 */ /* 0x000fc400078e00ff */
[----:B--2---:R-:W-:Y:S02]  /*0780*/  IMAD.MOV R20, RZ, RZ, -R12 ;  /* 0x000000ffff147224 */ /* 0x004fe400078e0a0c */
[----:B------:R-:W-:Y:S02]  /*0790*/  @P4 SHF.R.S32.HI R2, RZ, 0x1f, R3 ;  /* 0x0000001fff024819 */ /* 0x000fe40000011403 */
[----:B------:R-:W-:Y:S01]  /*07a0*/  ISETP.NE.AND P1, PT, R7, 0x3, PT ;  /* 0x000000030700780c */ /* 0x000fe20003f25270 */
[----:B0-----:R-:W-:Y:S01]  /*07b0*/  IMAD R13, R11, R20, R8 ;  /* 0x000000140b0d7224 */ /* 0x001fe200078e0208 */
[----:B------:R-:W-:Y:S01]  /*07c0*/  @P4 LEA.HI R2, R2, R3, RZ, 0x2 ;  /* 0x0000000302024211 */ /* 0x000fe200078f10ff */
[----:B------:R-:W0:Y:S02]  /*07d0*/  FENCE.VIEW.ASYNC.S ;  /* 0x00000000000073c6 */ /* 0x000e240000000000 */
[----:B0-----:R0:W1:Y:S01]  /*07e0*/  @!UP0 SYNCS.EXCH.64 URZ, [UR6+0xa0], UR4 ;  /* 0x0000a004063f85b2 */ /* 0x0010620008000100 */
[----:B------:R-:W-:-:S02]  /*07f0*/  ISETP.EQ.OR P1, PT, R7, RZ, !P1 ;  /* 0x000000ff0700720c */ /* 0x000fc40004f22670 */
[----:B------:R-:W-:Y:S02]  /*0800*/  @P4 SHF.R.S32.HI R2, RZ, 0x2, R2 ;  /* 0x00000002ff024819 */ /* 0x000fe40000011402 */
[----:B------:R-:W-:Y:S02]  /*0810*/  ISETP.LT.U32.AND P0, PT, R3, 0x8, !P0 ;  /* 0x000000080300780c */ /* 0x000fe40004701070 */
[----:B------:R-:W-:Y:S02]  /*0820*/  @P4 ISETP.NE.AND P5, PT, R2, R13, PT ;  /* 0x0000000d0200420c */ /* 0x000fe40003fa5270 */
[----:B------:R-:W-:Y:S02]  /*0830*/  ISETP.EQ.AND P1, PT, R4, RZ, P1 ;  /* 0x000000ff0400720c */ /* 0x000fe40000f22270 */
[----:B------:R-:W-:Y:S02]  /*0840*/  SEL R5, RZ, 0x1, !P0 ;  /* 0x00000001ff057807 */ /* 0x000fe40004000000 */
[----:B------:R-:W-:-:S02]  /*0850*/  @P4 SEL R6, RZ, 0x1, P5 ;  /* 0x00000001ff064807 */ /* 0x000fc40002800000 */
[----:B------:R-:W-:Y:S01]  /*0860*/  SEL R2, RZ, 0x1, !P1 ;  /* 0x00000001ff027807 */ /* 0x000fe20004800000 */
[----:B------:R0:W2:Y:S01]  /*0870*/  @!UP1 SYNCS.EXCH.64 URZ, [UR6+0xa8], UR4 ;  /* 0x0000a804063f95b2 */ /* 0x0000a20008000100 */
[----:B------:R-:W-:Y:S01]  /*0880*/  LOP3.LUT R6, R6, R5, RZ, 0xc0, !PT ;  /* 0x0000000506067212 */ /* 0x000fe200078ec0ff */
[----:B------:R-:W-:Y:S01]  /*0890*/  NOP ;  /* 0x0000000000007918 */ /* 0x000fe20000000000 */
[----:B------:R-:W-:Y:S01]  /*08a0*/  SEL R2, R2, 0x2, P6 ;  /* 0x0000000202027807 */ /* 0x000fe20003000000 */
[----:B------:R-:W-:Y:S06]  /*08b0*/  @!P2 BRA `(.L_x_4) ;  /* 0x000000000008a947 */ /* 0x000fec0003800000 */
[----:B-12-4-:R-:W-:Y:S01]  /*08c0*/  UCGABAR_ARV ;  /* 0x00000000000079c7 */ /* 0x016fe20008000000 */
[----:B------:R-:W-:Y:S05]  /*08d0*/  BRA `(.L_x_5) ;  /* 0x0000000000047947 */ /* 0x000fea0003800000 */
.L_x_4:
[----:B-12-4-:R-:W-:Y:S01]  /*08e0*/  NOP ;  /* 0x0000000000007918 */ /* 0x016fe20000000000 */
.L_x_5:
[----:B------:R-:W1:Y:S01]  /*08f0*/  LDC R4, c[0x0][0x65c] ;  /* 0x00019700ff047b82 */ /* 0x000e620000000800 */
[----:B------:R-:W-:Y:S01]  /*0900*/  IMAD.MOV.U32 R5, RZ, RZ, RZ ;  /* 0x000000ffff057224 */ /* 0x000fe200078e00ff */
[----:B-1----:R-:W-:Y:S01]  /*0910*/  ISETP.NE.AND P4, PT, R4, 0x1, PT ;  /* 0x000000010400780c */ /* 0x002fe20003f85270 */
[----:B------:R-:W-:-:S12]  /*0920*/  IMAD.U32 R4, RZ, RZ, UR8 ;  /* 0x00000008ff047e24 */ /* 0x000fd8000f8e00ff */
[----:B------:R-:W1:Y:S01]  /*0930*/  @P4 LDC R15, c[0x0][0x10] ;  /* 0x00000400ff0f4b82 */ /* 0x000e620000000800 */
[----:B------:R-:W-:Y:S02]  /*0940*/  @P4 IMAD.MOV.U32 R9, RZ, RZ, RZ ;  /* 0x000000ffff094224 */ /* 0x000fe400078e00ff */
[----:B------:R-:W-:-:S05]  /*0950*/  @P4 IMAD.MOV.U32 R17, RZ, RZ, RZ ;  /* 0x000000ffff114224 */ /* 0x000fca00078e00ff */
[----:B------:R-:W2:Y:S01]  /*0960*/  @!P4 LDC R13, c[0x0][0xc] ;  /* 0x00000300ff0dcb82 */ /* 0x000ea20000000800 */
[----:B-1----:R-:W-:-:S04]  /*0970*/  @P4 IMAD.WIDE.U32 R14, R15, UR8, R8 ;  /* 0x000000080f0e4c25 */ /* 0x002fc8000f8e0008 */
[----:B--2---:R-:W-:-:S04]  /*0980*/  @!P4 IMAD.WIDE.U32 R12, R8, R13, R4 ;  /* 0x0000000d080cc225 */ /* 0x004fc800078e0004 */
[----:B------:R-:W-:Y:S02]  /*0990*/  @P4 IMAD.MOV.U32 R4, RZ, RZ, R14 ;  /* 0x000000ffff044224 */ /* 0x000fe400078e000e */
[----:B------:R-:W-:Y:S02]  /*09a0*/  @P4 IMAD.IADD R5, R15, 0x1, R17 ;  /* 0x000000010f054824 */ /* 0x000fe400078e0211 */
[----:B------:R-:W-:Y:S02]  /*09b0*/  @!P4 IMAD.MOV.U32 R4, RZ, RZ, R12 ;  /* 0x000000ffff04c224 */ /* 0x000fe400078e000c */
[----:B------:R-:W-:Y:S01]  /*09c0*/  @!P4 IMAD.MOV.U32 R5, RZ, RZ, R13 ;  /* 0x000000ffff05c224 */ /* 0x000fe200078e000d */
[----:B------:R-:W-:Y:S06]  /*09d0*/  @!P2 BRA `(.L_x_6) ;  /* 0x00000000000ca947 */ /* 0x000fec0003800000 */
[----:B------:R-:W-:Y:S01]  /*09e0*/  UCGABAR_WAIT ;  /* 0x0000000000007dc7 */ /* 0x000fe20008000000 */
[----:B------:R-:W-:Y:S01]  /*09f0*/  CCTL.IVALL ;  /* 0x00000000ff00798f */ /* 0x000fe20002000000 */
[----:B------:R-:W-:Y:S05]  /*0a00*/  BRA `(.L_x_7) ;  /* 0x0000000000047947 */ /* 0x000fea0003800000 */
.L_x_6:
[----:B------:R-:W-:Y:S06]  /*0a10*/  BAR.SYNC.DEFER_BLOCKING 0x0 ;  /* 0x0000000000007b1d */ /* 0x000fec0000010000 */
.L_x_7:
[----:B------:R-:W-:Y:S05]  /*0a20*/  @!P3 BRA `(.L_x_8) ;  /* 0x0000004c0054b947 */ /* 0x000fea0003800000 */
[----:B------:R-:W-:-:S13]  /*0a30*/  ISETP.GT.U32.AND P0, PT, R16, 0x1, PT ;  /* 0x000000011000780c */ /* 0x000fda0003f04070 */
[----:B0-----:R-:W-:Y:S05]  /*0a40*/  @P0 EXIT ;  /* 0x000000000000094d */ /* 0x001fea0003800000 */
[----:B------:R-:W-:Y:S01]  /*0a50*/  ULDC.64 UR4, c[0x0][0x650] ;  /* 0x0001940000047ab9 */ /* 0x000fe20000000a00 */
[----:B------:R-:W-:Y:S01]  /*0a60*/  PRMT R14, RZ, 0x7610, R14 ;  /* 0x00007610ff0e7816 */ /* 0x000fe2000000000e */
[----:B------:R-:W-:Y:S01]  /*0a70*/  IMAD.MOV.U32 R71, RZ, RZ, -0x1 ;  /* 0xffffffffff477424 */ /* 0x000fe200078e00ff */
[----:B------:R-:W-:Y:S01]  /*0a80*/  ISETP.GE.U32.AND P0, PT, R4, UR4, PT ;  /* 0x0000000404007c0c */ /* 0x000fe2000bf06070 */
[----:B------:R-:W-:Y:S02]  /*0a90*/  IMAD.MOV.U32 R15, RZ, RZ, -0x1 ;  /* 0xffffffffff0f7424 */ /* 0x000fe400078e00ff */
[----:B------:R-:W-:Y:S01]  /*0aa0*/  IMAD.MOV.U32 R73, RZ, RZ, -0x1 ;  /* 0xffffffffff497424 */ /* 0x000fe200078e00ff */
[----:B------:R-:W-:-:S13]  /*0ab0*/  ISETP.GE.U32.AND.EX P0, PT, R5, UR5, PT, P0 ;  /* 0x0000000505007c0c */ /* 0x000fda000bf06100 */
[----:B------:R-:W-:Y:S05]  /*0ac0*/  @P0 BRA `(.L_x_9) ;  /* 0x0000000400240947 */ /* 0x000fea0003800000 */
[----:B------:R-:W0:Y:S01]  /*0ad0*/  LDC.64 R22, c[0x0][0x628] ;  /* 0x00018a00ff167b82 */ /* 0x000e220000000a00 */
[----:B------:R-:W-:Y:S02]  /*0ae0*/  IMAD.MOV.U32 R12, RZ, RZ, R4 ;  /* 0x000000ffff0c7224 */ /* 0x000fe400078e0004 */
[----:B------:R-:W-:-:S05]  /*0af0*/  IMAD.MOV.U32 R13, RZ, RZ, R5 ;  /* 0x000000ffff0d7224 */ /* 0x000fca00078e0005 */
[----:B------:R-:W1:Y:S08]  /*0b00*/  LDC R18, c[0x0][0x630] ;  /* 0x00018c00ff127b82 */ /* 0x000e700000000800 */
[----:B------:R-:W2:Y:S01]  /*0b10*/  LDC.64 R24, c[0x0][0x620] ;  /* 0x00018800ff187b82 */ /* 0x000ea20000000a00 */
[----:B0-----:R-:W-:-:S04]  /*0b20*/  ISETP.NE.U32.AND P0, PT, R22, RZ, PT ;  /* 0x000000ff1600720c */ /* 0x001fc80003f05070 */
[----:B------:R-:W-:-:S13]  /*0b30*/  ISETP.NE.AND.EX P0, PT, R23, RZ, PT, P0 ;  /* 0x000000ff1700720c */ /* 0x000fda0003f05300 */
[----:B-12---:R-:W-:Y:S05]  /*0b40*/  @!P0 BRA `(.L_x_10) ;  /* 0x0000000000288947 */ /* 0x006fea0003800000 */
[----:B------:R-:W0:Y:S02]  /*0b50*/  LDC R7, c[0x0][0x634] ;  /* 0x00018d00ff077b82 */ /* 0x000e240000000800 */
[----:B0-----:R-:W-:-:S05]  /*0b60*/  IADD3 R7, P0, R4, R7, RZ ;  /* 0x0000000704077210 */ /* 0x001fca0007f1e0ff */
[----:B------:R-:W-:-:S04]  /*0b70*/  IMAD.X R19, RZ, RZ, R5, P0 ;  /* 0x000000ffff137224 */ /* 0x000fc800000e0605 */
[----:B------:R-:W-:-:S04]  /*0b80*/  IMAD.WIDE.U32 R12, R19, R22, RZ ;  /* 0x00000016130c7225 */ /* 0x000fc800078e00ff */
[----:B------:R-:W-:-:S04]  /*0b90*/  IMAD.WIDE.U32 R14, P0, R7, R23, R12 ;  /* 0x00000017070e7225 */ /* 0x000fc8000780000c */
[----:B------:R-:W-:-:S04]  /*0ba0*/  IMAD.WIDE.U32 R12, R7, R22, RZ ;  /* 0x00000016070c7225 */ /* 0x000fc800078e00ff */
[----:B------:R-:W-:Y:S01]  /*0bb0*/  IMAD.X R17, RZ, RZ, RZ, P0 ;  /* 0x000000ffff117224 */ /* 0x000fe200000e06ff */
[----:B------:R-:W-:Y:S01]  /*0bc0*/  IADD3 RZ, P0, R13, R14, RZ ;  /* 0x0000000e0dff7210 */ /* 0x000fe20007f1e0ff */
[----:B------:R-:W-:-:S04]  /*0bd0*/  IMAD.MOV.U32 R16, RZ, RZ, R15 ;  /* 0x000000ffff107224 */ /* 0x000fc800078e000f */
[----:B------:R-:W-:-:S08]  /*0be0*/  IMAD.WIDE.U32.X R12, R19, R23, R16, P0 ;  /* 0x00000017130c7225 */ /* 0x000fd000000e0410 */
.L_x_10:
[----:B------:R-:W0:Y:S01]  /*0bf0*/  LDC.64 R28, c[0x0][0x640] ;  /* 0x00019000ff1c7b82 */ /* 0x000e220000000a00 */
[--C-:B------:R-:W-:Y:S01]  /*0c00*/  SHF.R.U64 R73, R12, R18, R13.reuse ;  /* 0x000000120c497219 */ /* 0x100fe2000000120d */
[----:B------:R-:W-:Y:S01]  /*0c10*/  IMAD R27, R11, R20, R8 ;  /* 0x000000140b1b7224 */ /* 0x000fe200078e0208 */
[----:B------:R-:W-:Y:S01]  /*0c20*/  SHF.R.U32.HI R7, RZ, R18, R13 ;  /* 0x00000012ff077219 */ /* 0x000fe2000001160d */
[----:B------:R-:W-:Y:S01]  /*0c30*/  IMAD.MOV.U32 R23, RZ, RZ, 0x1 ;  /* 0x00000001ff177424 */ /* 0x000fe200078e00ff */
[----:B------:R-:W-:-:S03]  /*0c40*/  IADD3 R9, P0, RZ, -R73, RZ ;  /* 0x80000049ff097210 */ /* 0x000fc60007f1e0ff */
[----:B------:R-:W1:Y:S02]  /*0c50*/  LDC R22, c[0x0][0x618] ;  /* 0x00018600ff167b82 */ /* 0x000e640000000800 */
[----:B------:R-:W-:Y:S02]  /*0c60*/  IMAD.X R7, RZ, RZ, ~R7, P0 ;  /* 0x000000ffff077224 */ /* 0x000fe400000e0e07 */
[----:B------:R-:W-:-:S04]  /*0c70*/  IMAD.WIDE.U32 R12, R9, R24, R4 ;  /* 0x00000018090c7225 */ /* 0x000fc800078e0004 */
[----:B------:R-:W2:Y:S01]  /*0c80*/  LDC R18, c[0x0][0x608] ;  /* 0x00018200ff127b82 */ /* 0x000ea20000000800 */
[----:B------:R-:W-:Y:S02]  /*0c90*/  IMAD R14, R7, R24, RZ ;  /* 0x00000018070e7224 */ /* 0x000fe400078e02ff */
[----:B------:R-:W-:Y:S02]  /*0ca0*/  IMAD.MOV.U32 R7, RZ, RZ, -0x1 ;  /* 0xffffffffff077424 */ /* 0x000fe400078e00ff */
[----:B------:R-:W-:-:S03]  /*0cb0*/  IMAD R9, R9, R25, R14 ;  /* 0x0000001909097224 */ /* 0x000fc600078e020e */
[----:B------:R-:W3:Y:S01]  /*0cc0*/  LDC R26, c[0x0][0x658] ;  /* 0x00019600ff1a7b82 */ /* 0x000ee20000000800 */
[----:B------:R-:W-:Y:S01]  /*0cd0*/  IMAD.IADD R9, R13, 0x1, R9 ;  /* 0x000000010d097824 */ /* 0x000fe200078e0209 */
[----:B0-----:R-:W-:-:S04]  /*0ce0*/  ISETP.NE.U32.AND P0, PT, R28, RZ, PT ;  /* 0x000000ff1c00720c */ /* 0x001fc80003f05070 */
[----:B------:R-:W-:Y:S02]  /*0cf0*/  ISETP.NE.AND.EX P0, PT, R29, RZ, PT, P0 ;  /* 0x000000ff1d00720c */ /* 0x000fe40003f05300 */
[----:B------:R-:W0:Y:S01]  /*0d00*/  LDC R24, c[0x0][0x600] ;  /* 0x00018000ff187b82 */ /* 0x000e220000000800 */
[-CC-:B-1----:R-:W-:Y:S02]  /*0d10*/  SHF.R.U64 R16, R12, R22.reuse, R9.reuse ;  /* 0x000000160c107219 */ /* 0x182fe40000001209 */
[----:B------:R-:W-:-:S05]  /*0d20*/  SHF.R.U32.HI R9, RZ, R22, R9 ;  /* 0x00000016ff097219 */ /* 0x000fca0000011609 */
[----:B------:R-:W1:Y:S01]  /*0d30*/  LDC R19, c[0x0][0x648] ;  /* 0x00019200ff137b82 */ /* 0x000e620000000800 */
[-CC-:B--2---:R-:W-:Y:S02]  /*0d40*/  SHF.R.U64 R22, R16, R18.reuse, R9.reuse ;  /* 0x0000001210167219 */ /* 0x184fe40000001209 */
[----:B------:R-:W-:-:S05]  /*0d50*/  SHF.R.U32.HI R9, RZ, R18, R9 ;  /* 0x00000012ff097219 */ /* 0x000fca0000011609 */
[----:B------:R-:W2:Y:S01]  /*0d60*/  LDC R21, c[0x0][0x638] ;  /* 0x00018e00ff157b82 */ /* 0x000ea20000000800 */
[-CC-:B---3--:R-:W-:Y:S02]  /*0d70*/  SHF.R.U64 R18, R22, R26.reuse, R9.reuse ;  /* 0x0000001a16127219 */ /* 0x188fe40000001209 */
[-C--:B------:R-:W-:Y:S02]  /*0d80*/  SHF.L.U32 R7, R7, R26.reuse, RZ ;  /* 0x0000001a07077219 */ /* 0x080fe400000006ff */
[----:B------:R-:W-:Y:S01]  /*0d90*/  SHF.R.U32.HI R9, RZ, R26, R9 ;  /* 0x0000001aff097219 */ /* 0x000fe20000011609 */
[----:B------:R-:W-:Y:S01]  /*0da0*/  IMAD.MOV.U32 R8, RZ, RZ, R18 ;  /* 0x000000ffff087224 */ /* 0x000fe200078e0012 */
[----:B------:R-:W-:Y:S01]  /*0db0*/  LOP3.LUT R11, RZ, R7, RZ, 0x33, !PT ;  /* 0x00000007ff0b7212 */ /* 0x000fe200078e33ff */
[----:B------:R-:W3:Y:S01]  /*0dc0*/  LDC R25, c[0x0][0x610] ;  /* 0x00018400ff197b82 */ /* 0x000ee20000000800 */
[----:B------:R-:W-:Y:S05]  /*0dd0*/  @!P0 BRA `(.L_x_11) ;  /* 0x0000000000288947 */ /* 0x000fea0003800000 */
[----:B------:R-:W4:Y:S02]  /*0de0*/  LDC R7, c[0x0][0x64c] ;  /* 0x00019300ff077b82 */ /* 0x000f240000000800 */
[----:B----4-:R-:W-:-:S05]  /*0df0*/  IADD3 R7, P0, R18, R7, RZ ;  /* 0x0000000712077210 */ /* 0x010fca0007f1e0ff */
        /* <DEDUP_REMOVED lines=8> */
.L_x_11:
[----:B-1----:R-:W-:Y:S01]  /*0e80*/  SHF.R.U64 R9, R8, R19, R9 ;  /* 0x0000001308097219 */ /* 0x002fe20000001209 */
[----:B------:R-:W-:Y:S01]  /*0e90*/  IMAD.MOV.U32 R14, RZ, RZ, 0x1 ;  /* 0x00000001ff0e7424 */ /* 0x000fe200078e00ff */
[----:B------:R-:W-:Y:S01]  /*0ea0*/  LOP3.LUT R8, R22, R11, RZ, 0xc0, !PT ;  /* 0x0000000b16087212 */ /* 0x000fe200078ec0ff */
[----:B0-----:R-:W-:Y:S01]  /*0eb0*/  VIADD R11, R24, 0xffffffff ;  /* 0xffffffff180b7836 */ /* 0x001fe20000000000 */
[----:B------:R-:W-:Y:S01]  /*0ec0*/  SHF.L.U32 R7, R23, R26, RZ ;  /* 0x0000001a17077219 */ /* 0x000fe200000006ff */
[----:B------:R-:W-:Y:S01]  /*0ed0*/  IMAD.MOV R12, RZ, RZ, -R9 ;  /* 0x000000ffff0c7224 */ /* 0x000fe200078e0a09 */
[----:B------:R-:W-:Y:S02]  /*0ee0*/  SEL R10, R10, R27, !P4 ;  /* 0x0000001b0a0a7207 */ /* 0x000fe40006000000 */
[----:B------:R-:W-:Y:S01]  /*0ef0*/  LOP3.LUT R11, R16, R11, RZ, 0xc0, !PT ;  /* 0x0000000b100b7212 */ /* 0x000fe200078ec0ff */
[----:B------:R-:W-:Y:S02]  /*0f00*/  IMAD R9, R7, R9, R8 ;  /* 0x0000000907097224 */ /* 0x000fe400078e0208 */
[----:B--2---:R-:W-:-:S02]  /*0f10*/  IMAD R7, R12, R21, R18 ;  /* 0x000000150c077224 */ /* 0x004fc400078e0212 */
[----:B---3--:R-:W-:Y:S02]  /*0f20*/  IMAD R10, R9, R25, R10 ;  /* 0x00000019090a7224 */ /* 0x008fe400078e020a */
[----:B------:R-:W-:-:S05]  /*0f30*/  IMAD R7, R7, R24, R11 ;  /* 0x0000001807077224 */ /* 0x000fca00078e020b */
[----:B------:R-:W-:Y:S02]  /*0f40*/  SEL R15, R7, R10, !P4 ;  /* 0x0000000a070f7207 */ /* 0x000fe40006000000 */
[----:B------:R-:W-:-:S07]  /*0f50*/  SEL R71, R10, R7, !P4 ;  /* 0x000000070a477207 */ /* 0x000fce0006000000 */
.L_x_9:
[----:B------:R-:W-:-:S08]  /*0f60*/  NOP ;  /* 0x0000000000007918 */ /* 0x000fd00000000000 */
[----:B------:R-:W0:Y:S02]  /*0f70*/  USETMAXREG.TRY_ALLOC.CTAPOOL UP0, 0xe8 ;  /* 0x000000e8000079c8 */ /* 0x000e240008000600 */
[----:B0-----:R-:W-:-:S13]  /*0f80*/  PLOP3.LUT P0, PT, PT, PT, UP0, 0x80, 0x0 ;  /* 0x000000000000781c */ /* 0x001fda0003f0f008 */
[----:B------:R-:W-:Y:S05]  /*0f90*/  @!P0 BRA `(.L_x_9) ;  /* 0xfffffffc00f08947 */ /* 0x000fea000383ffff */
[----:B------:R-:W-:Y:S01]  /*0fa0*/  ULDC.64 UR4, c[0x0][0x598] ;  /* 0x0001660000047ab9 */ /* 0x000fe20000000a00 */
[----:B------:R-:W-:Y:S01]  /*0fb0*/  ULDC.64 UR16, c[0x0][0x208] ;  /* 0x0000820000107ab9 */ /* 0x000fe20000000a00 */
[----:B------:R-:W-:-:S04]  /*0fc0*/  ISETP.NE.U32.AND P0, PT, RZ, UR4, PT ;  /* 0x00000004ff007c0c */ /* 0x000fc8000bf05070 */
[----:B------:R-:W-:-:S13]  /*0fd0*/  ISETP.NE.AND.EX P0, PT, RZ, UR5, PT, P0 ;  /* 0x00000005ff007c0c */ /* 0x000fda000bf05300 */
[----:B------:R-:W-:Y:S05]  /*0fe0*/  @!P0 BRA `(.L_x_12) ;  /* 0x00000000001c8947 */ /* 0x000fea0003800000 */
[----:B------:R-:W0:Y:S02]  /*0ff0*/  LDC.64 R8, c[0x0][0x598] ;  /* 0x00016600ff087b82 */ /* 0x000e240000000a00 */
[----:B0-----:R-:W2:Y:S02]  /*1000*/  LDG.E.64 R8, desc[UR16][R8.64] ;  /* 0x0000001008087981 */ /* 0x001ea4000c1e1b00 */
[----:B--2---:R-:W-:-:S04]  /*1010*/  ISETP.NE.U32.AND P0, PT, R8, RZ, PT ;  /* 0x000000ff0800720c */ /* 0x004fc80003f05070 */
[----:B------:R-:W-:-:S13]  /*1020*/  ISETP.NE.AND.EX P0, PT, R9, RZ, PT, P0 ;  /* 0x000000ff0900720c */ /* 0x000fda0003f05300 */
[----:B------:R-:W-:Y:S05]  /*1030*/  @!P0 BRA `(.L_x_12) ;  /* 0x0000000000088947 */ /* 0x000fea0003800000 */
[----:B------:R0:W5:Y:S01]  /*1040*/  LD.E R7, desc[UR16][R8.64] ;  /* 0x0000001008077980 */ /* 0x000162000c101900 */
[----:B------:R-:W-:Y:S05]  /*1050*/  BRA `(.L_x_13) ;  /* 0x0000000000207947 */ /* 0x000fea0003800000 */
.L_x_12:
[----:B------:R-:W-:Y:S02]  /*1060*/  ULDC.64 UR4, c[0x0][0x588] ;  /* 0x0001620000047ab9 */ /* 0x000fe40000000a00 */
[----:B------:R-:W-:-:S04]  /*1070*/  ISETP.NE.U32.AND P0, PT, RZ, UR4, PT ;  /* 0x00000004ff007c0c */ /* 0x000fc8000bf05070 */
[----:B------:R-:W-:-:S13]  /*1080*/  ISETP.NE.AND.EX P0, PT, RZ, UR5, PT, P0 ;  /* 0x00000005ff007c0c */ /* 0x000fda000bf05300 */
[----:B------:R-:W-:Y:S05]  /*1090*/  @!P0 BRA `(.L_x_14) ;  /* 0x00000000000c8947 */ /* 0x000fea0003800000 */
[----:B------:R-:W0:Y:S02]  /*10a0*/  LDC.64 R8, c[0x0][0x588] ;  /* 0x00016200ff087b82 */ /* 0x000e240000000a00 */
[----:B0-----:R1:W5:Y:S01]  /*10b0*/  LDG.E R7, desc[UR16][R8.64] ;  /* 0x0000001008077981 */ /* 0x001362000c1e1900 */
[----:B------:R-:W-:Y:S05]  /*10c0*/  BRA `(.L_x_13) ;  /* 0x0000000000047947 */ /* 0x000fea0003800000 */
.L_x_14:
[----:B------:R-:W2:Y:S02]  /*10d0*/  LDC R7, c[0x0][0x580] ;  /* 0x00016000ff077b82 */ /* 0x000ea40000000800 */
.L_x_13:
[----:B------:R-:W-:Y:S02]  /*10e0*/  ULDC.64 UR4, c[0x0][0x5a0] ;  /* 0x0001680000047ab9 */ /* 0x000fe40000000a00 */
[----:B------:R-:W-:-:S04]  /*10f0*/  ISETP.NE.U32.AND P0, PT, RZ, UR4, PT ;  /* 0x00000004ff007c0c */ /* 0x000fc8000bf05070 */
[----:B------:R-:W-:-:S13]  /*1100*/  ISETP.NE.AND.EX P0, PT, RZ, UR5, PT, P0 ;  /* 0x00000005ff007c0c */ /* 0x000fda000bf05300 */
[----:B------:R-:W-:Y:S05]  /*1110*/  @!P0 BRA `(.L_x_15) ;  /* 0x00000000001c8947 */ /* 0x000fea0003800000 */
[----:B01----:R-:W0:Y:S02]  /*1120*/  LDC.64 R8, c[0x0][0x5a0] ;  /* 0x00016800ff087b82 */ /* 0x003e240000000a00 */
[----:B0-----:R-:W3:Y:S02]  /*1130*/  LDG.E.64 R8, desc[UR16][R8.64] ;  /* 0x0000001008087981 */ /* 0x001ee4000c1e1b00 */
[----:B---3--:R-:W-:-:S04]  /*1140*/  ISETP.NE.U32.AND P0, PT, R8, RZ, PT ;  /* 0x000000ff0800720c */ /* 0x008fc80003f05070 */
[----:B------:R-:W-:-:S13]  /*1150*/  ISETP.NE.AND.EX P0, PT, R9, RZ, PT, P0 ;  /* 0x000000ff0900720c */ /* 0x000fda0003f05300 */
[----:B------:R-:W-:Y:S05]  /*1160*/  @!P0 BRA `(.L_x_15) ;  /* 0x0000000000088947 */ /* 0x000fea0003800000 */
[----:B------:R0:W5:Y:S01]  /*1170*/  LD.E R12, desc[UR16][R8.64] ;  /* 0x00000010080c7980 */ /* 0x000162000c101900 */
[----:B------:R-:W-:Y:S05]  /*1180*/  BRA `(.L_x_16) ;  /* 0x0000000000207947 */ /* 0x000fea0003800000 */
.L_x_15:
[----:B------:R-:W-:Y:S02]  /*1190*/  ULDC.64 UR4, c[0x0][0x590] ;  /* 0x0001640000047ab9 */ /* 0x000fe40000000a00 */
[----:B------:R-:W-:-:S04]  /*11a0*/  ISETP.NE.U32.AND P0, PT, RZ, UR4, PT ;  /* 0x00000004ff007c0c */ /* 0x000fc8000bf05070 */
[----:B------:R-:W-:-:S13]  /*11b0*/  ISETP.NE.AND.EX P0, PT, RZ, UR5, PT, P0 ;  /* 0x00000005ff007c0c */ /* 0x000fda000bf05300 */
[----:B------:R-:W-:Y:S05]  /*11c0*/  @!P0 BRA `(.L_x_17) ;  /* 0x00000000000c8947 */ /* 0x000fea0003800000 */
[----:B------:R-:W3:Y:S02]  /*11d0*/  LDC.64 R12, c[0x0][0x590] ;  /* 0x00016400ff0c7b82 */ /* 0x000ee40000000a00 */
[----:B---3--:R3:W5:Y:S01]  /*11e0*/  LDG.E R12, desc[UR16][R12.64] ;  /* 0x000000100c0c7981 */ /* 0x008762000c1e1900 */
[----:B------:R-:W-:Y:S05]  /*11f0*/  BRA `(.L_x_16) ;  /* 0x0000000000047947 */ /* 0x000fea0003800000 */
.L_x_17:
[----:B------:R-:W4:Y:S02]  /*1200*/  LDC R12, c[0x0][0x584] ;  /* 0x00016100ff0c7b82 */ /* 0x000f240000000800 */
.L_x_16:
[----:B------:R-:W-:-:S13]  /*1210*/  LOP3.LUT P0, RZ, R14, 0xff, RZ, 0xc0, !PT ;  /* 0x000000ff0eff7812 */ /* 0x000fda000780c0ff */
[----:B------:R-:W-:Y:S05]  /*1220*/  @!P0 EXIT ;  /* 0x000000000000894d */ /* 0x000fea0003800000 */
[----:B------:R-:W-:Y:S01]  /*1230*/  ULDC UR4, c[0x0][0x28c] ;  /* 0x0000a30000047ab9 */ /* 0x000fe20000000800 */
[----:B------:R-:W-:Y:S01]  /*1240*/  LOP3.LUT R81, R2, 0x1, RZ, 0xfc, !PT ;  /* 0x0000000102517812 */ /* 0x000fe200078efcff */
[----:B------:R-:W-:-:S04]  /*1250*/  UIADD3 UR4, UR4, 0x7f, URZ ;  /* 0x0000007f04047890 */ /* 0x000fc8000fffe03f */
[----:B------:R-:W-:-:S04]  /*1260*/  USHF.R.S32.HI UR5, URZ, 0x1f, UR4 ;  /* 0x0000001f3f057899 */ /* 0x000fc80008011404 */
[----:B------:R-:W-:-:S03]  /*1270*/  ULEA.HI UR5, UR5, UR4, URZ, 0x7 ;  /* 0x0000000405057291 */ /* 0x000fc6000f8f383f */
[----:B------:R-:W-:Y:S01]  /*1280*/  UMOV UR4, URZ ;  /* 0x0000003f00047c82 */ /* 0x000fe20008000000 */
[----:B------:R-:W-:-:S03]  /*1290*/  USHF.R.S32.HI UR9, URZ, 0x7, UR5 ;  /* 0x000000073f097899 */ /* 0x000fc60008011405 */
[----:B------:R-:W-:-:S09]  /*12a0*/  UMOV UR5, URZ ;  /* 0x0000003f00057c82 */ /* 0x000fd20008000000 */
.L_x_108:
[----:B01----:R-:W-:Y:S01]  /*12b0*/  LOP3.LUT R8, R0, 0x80, RZ, 0xc0, !PT ;  /* 0x0000008000087812 */ /* 0x003fe200078ec0ff */
[----:B------:R-:W0:Y:S01]  /*12c0*/  S2UR UR13, SR_CgaCtaId ;  /* 0x00000000000d79c3 */ /* 0x000e220000008800 */
[----:B------:R-:W-:Y:S01]  /*12d0*/  UMOV UR12, 0x400 ;  /* 0x00000400000c7882 */ /* 0x000fe20000000000 */
[----:B------:R-:W-:Y:S01]  /*12e0*/  UMOV UR6, URZ ;  /* 0x0000003f00067c82 */ /* 0x000fe20008000000 */
[----:B------:R-:W-:Y:S01]  /*12f0*/  SHF.R.U32.HI R8, RZ, 0x7, R8 ;  /* 0x00000007ff087819 */ /* 0x000fe20000011608 */
[----:B------:R-:W-:Y:S01]  /*1300*/  UMOV UR7, URZ ;  /* 0x0000003f00077c82 */ /* 0x000fe20008000000 */
[----:B------:R-:W-:Y:S01]  /*1310*/  UMOV UR18, UR5 ;  /* 0x0000000500127c82 */ /* 0x000fe20008000000 */
[----:B------:R-:W-:Y:S01]  /*1320*/  CS2R R16, SRZ ;  /* 0x0000000000107805 */ /* 0x000fe2000001ff00 */
[----:B---3--:R-:W-:Y:S01]  /*1330*/  IMAD.MOV.U32 R13, RZ, RZ, RZ ;  /* 0x000000ffff0d7224 */ /* 0x008fe200078e00ff */
[----:B------:R-:W1:Y:S01]  /*1340*/  LDC R9, c[0x0][0x28c] ;  /* 0x0000a300ff097b82 */ /* 0x000e620000000800 */
[----:B------:R-:W3:Y:S01]  /*1350*/  SHFL.IDX PT, R8, R8, RZ, 0x1f ;  /* 0x00001fff08087589 */ /* 0x000ee200000e0000 */
[----:B------:R-:W-:-:S02]  /*1360*/  CS2R R18, SRZ ;  /* 0x0000000000127805 */ /* 0x000fc4000001ff00 */
[----:B------:R-:W-:Y:S02]  /*1370*/  CS2R R20, SRZ ;  /* 0x0000000000147805 */ /* 0x000fe4000001ff00 */
[----:B------:R-:W-:Y:S02]  /*1380*/  CS2R R22, SRZ ;  /* 0x0000000000167805 */ /* 0x000fe4000001ff00 */
[----:B------:R-:W-:Y:S02]  /*1390*/  CS2R R56, SRZ ;  /* 0x0000000000387805 */ /* 0x000fe4000001ff00 */
[----:B------:R-:W-:Y:S02]  /*13a0*/  CS2R R58, SRZ ;  /* 0x00000000003a7805 */ /* 0x000fe4000001ff00 */
[----:B------:R-:W-:Y:S02]  /*13b0*/  CS2R R60, SRZ ;  /* 0x00000000003c7805 */ /* 0x000fe4000001ff00 */
[----:B------:R-:W-:-:S02]  /*13c0*/  CS2R R62, SRZ ;  /* 0x00000000003e7805 */ /* 0x000fc4000001ff00 */
[----:B------:R-:W-:Y:S02]  /*13d0*/  CS2R R64, SRZ ;  /* 0x0000000000407805 */ /* 0x000fe4000001ff00 */
[----:B------:R-:W-:Y:S02]  /*13e0*/  CS2R R66, SRZ ;  /* 0x0000000000427805 */ /* 0x000fe4000001ff00 */
[----:B------:R-:W-:Y:S01]  /*13f0*/  CS2R R68, SRZ ;  /* 0x0000000000447805 */ /* 0x000fe2000001ff00 */
[----:B------:R-:W-:Y:S01]  /*1400*/  IMAD.MOV.U32 R70, RZ, RZ, RZ ;  /* 0x000000ffff467224 */ /* 0x000fe200078e00ff */
[----:B------:R-:W-:Y:S01]  /*1410*/  CS2R R74, SRZ ;  /* 0x00000000004a7805 */ /* 0x000fe2000001ff00 */
[----:B------:R-:W-:Y:S01]  /*1420*/  IMAD.MOV.U32 R72, RZ, RZ, RZ ;  /* 0x000000ffff487224 */ /* 0x000fe200078e00ff */
[----:B------:R-:W-:Y:S02]  /*1430*/  CS2R R76, SRZ ;  /* 0x00000000004c7805 */ /* 0x000fe4000001ff00 */
[----:B------:R-:W-:Y:S01]  /*1440*/  CS2R R78, SRZ ;  /* 0x00000000004e7805 */ /* 0x000fe2000001ff00 */
[----:B------:R-:W-:Y:S01]  /*1450*/  IMAD.MOV.U32 R80, RZ, RZ, RZ ;  /* 0x000000ffff507224 */ /* 0x000fe200078e00ff */
[----:B----4-:R-:W-:Y:S01]  /*1460*/  CS2R R24, SRZ ;  /* 0x0000000000187805 */ /* 0x010fe2000001ff00 */
[----:B------:R-:W-:Y:S01]  /*1470*/  IMAD.U32 R14, RZ, RZ, UR4 ;  /* 0x00000004ff0e7e24 */ /* 0x000fe2000f8e00ff */
[----:B------:R-:W-:-:S02]  /*1480*/  CS2R R26, SRZ ;  /* 0x00000000001a7805 */ /* 0x000fc4000001ff00 */
[----:B------:R-:W-:Y:S02]  /*1490*/  CS2R R28, SRZ ;  /* 0x00000000001c7805 */ /* 0x000fe4000001ff00 */
[----:B------:R-:W-:Y:S02]  /*14a0*/  CS2R R30, SRZ ;  /* 0x00000000001e7805 */ /* 0x000fe4000001ff00 */
[----:B------:R-:W-:Y:S02]  /*14b0*/  CS2R R32, SRZ ;  /* 0x0000000000207805 */ /* 0x000fe4000001ff00 */
[----:B-1----:R-:W-:Y:S02]  /*14c0*/  ISETP.GE.AND P0, PT, R9, 0x1, PT ;  /* 0x000000010900780c */ /* 0x002fe40003f06270 */
[----:B------:R-:W-:Y:S02]  /*14d0*/  CS2R R34, SRZ ;  /* 0x0000000000227805 */ /* 0x000fe4000001ff00 */
[----:B---3--:R-:W-:-:S02]  /*14e0*/  R2UR UR8, R8 ;  /* 0x00000000080872ca */ /* 0x008fc400000e0000 */
        /* <DEDUP_REMOVED lines=8> */
[----:B------:R-:W-:Y:S02]  /*1570*/  CS2R R52, SRZ ;  /* 0x0000000000347805 */ /* 0x000fe4000001ff00 */
[----:B------:R-:W-:Y:S01]  /*1580*/  CS2R R54, SRZ ;  /* 0x0000000000367805 */ /* 0x000fe2000001ff00 */
[----:B------:R-:W-:-:S04]  /*1590*/  ULEA.HI UR10, UR8, UR8, URZ, 0x1 ;  /* 0x00000008080a7291 */ /* 0x000fc8000f8f083f */
[----:B------:R-:W-:Y:S02]  /*15a0*/  ULOP3.LUT UR11, UR10, 0x7fffe, URZ, 0xc0, !UPT ;  /* 0x0007fffe0a0b7892 */ /* 0x000fe4000f8ec03f */
[----:B0-----:R-:W-:Y:S02]  /*15b0*/  ULEA UR10, UR13, UR12, 0x18 ;  /* 0x0000000c0d0a7291 */ /* 0x001fe4000f8ec03f */
[----:B------:R-:W-:-:S03]  /*15c0*/  UIADD3 UR11, UR8, -UR11, URZ ;  /* 0x8000000b080b7290 */ /* 0x000fc6000fffe03f */
[----:B------:R-:W-:Y:S01]  /*15d0*/  UMOV UR8, URZ ;  /* 0x0000003f00087c82 */ /* 0x000fe20008000000 */
[----:B------:R-:W-:-:S04]  /*15e0*/  ULEA UR11, UR11, UR10, 0xd ;  /* 0x0000000a0b0b7291 */ /* 0x000fc8000f8e683f */
[----:B------:R-:W-:-:S04]  /*15f0*/  UIADD3 UR11, UR11, 0x180, URZ ;  /* 0x000001800b0b7890 */ /* 0x000fc8000fffe03f */
[----:B------:R-:W-:-:S04]  /*1600*/  USHF.R.U32.HI UR11, URZ, 0x4, UR11 ;  /* 0x000000043f0b7899 */ /* 0x000fc8000801160b */
[----:B------:R-:W-:Y:S01]  /*1610*/  ULOP3.LUT UR11, UR11, 0x3fff, URZ, 0xc0, !UPT ;  /* 0x00003fff0b0b7892 */ /* 0x000fe2000f8ec03f */
[----:B------:R-:W-:Y:S11]  /*1620*/  @!P0 BRA `(.L_x_18) ;  /* 0x0000000400a48947 */ /* 0x000ff60003800000 */
[----:B------:R-:W-:-:S13]  /*1630*/  ISETP.NE.AND P1, PT, R81, 0x3, PT ;  /* 0x000000035100780c */ /* 0x000fda0003f25270 */
[----:B------:R-:W-:Y:S05]  /*1640*/  @!P1 BRA `(.L_x_19) ;  /* 0x0000000000049947 */ /* 0x000fea0003800000 */
[----:B------:R-:W-:Y:S01]  /*1650*/  BPT.TRAP 0x1 ;  /* 0x000000040000795c */ /* 0x000fe20000300000 */
.L_x_19:
[----:B------:R-:W-:Y:S01]  /*1660*/  ULEA UR6, UR5, UR10, 0x3 ;  /* 0x0000000a05067291 */ /* 0x000fe2000f8e183f */
[----:B------:R-:W-:-:S05]  /*1670*/  IMAD.U32 R8, RZ, RZ, UR4 ;  /* 0x00000004ff087e24 */ /* 0x000fca000f8e00ff */
[----:B------:R-:W-:-:S04]  /*1680*/  SHF.L.U32 R8, R8, 0x1f, RZ ;  /* 0x0000001f08087819 */ /* 0x000fc800000006ff */
[----:B------:R0:W1:Y:S01]  /*1690*/  SYNCS.PHASECHK.TRANS64.TRYWAIT P0, [UR6], R8 ;  /* 0x00000008ff0075a7 */ /* 0x0000620008000146 */
[----:B------:R-:W-:Y:S05]  /*16a0*/  @!P1 BRA `(.L_x_20) ;  /* 0x0000000000049947 */ /* 0x000fea0003800000 */
[----:B------:R-:W-:Y:S01]  /*16b0*/  BPT.TRAP 0x1 ;  /* 0x000000040000795c */ /* 0x000fe20000300000 */
.L_x_20:
[----:B-1----:R-:W-:Y:S05]  /*16c0*/  @P0 BRA `(.L_x_21) ;  /* 0x0000000000080947 */ /* 0x002fea0003800000 */
[----:B------:R-:W1:Y:S02]  /*16d0*/  SYNCS.PHASECHK.TRANS64.TRYWAIT P0, [UR6], R8 ;  /* 0x00000008ff0075a7 */ /* 0x000e640008000146 */
[----:B-1----:R-:W-:Y:S05]  /*16e0*/  @!P0 BRA `(.L_x_22) ;  /* 0x0000005800888947 */ /* 0x002fea0003800000 */
.L_x_21:
[----:B------:R-:W-:Y:S01]  /*16f0*/  UIADD3 UR6, UR10, 0x24180, URZ ;  /* 0x000241800a067890 */ /* 0x000fe2000fffe03f */
[----:B------:R-:W-:Y:S01]  /*1700*/  WARPGROUP.ARRIVE ;  /* 0x00000000000079c5 */ /* 0x000fe20000000000 */
[----:B------:R-:W-:Y:S01]  /*1710*/  ULOP3.LUT UR8, UR11, 0x10000, URZ, 0xfc, !UPT ;  /* 0x000100000b087892 */ /* 0x000fe2000f8efc3f */
[----:B------:R-:W-:Y:S01]  /*1720*/  CS2R R16, SRZ ;  /* 0x0000000000107805 */ /* 0x000fe2000001ff00 */
[----:B------:R-:W-:Y:S01]  /*1730*/  USHF.R.U32.HI UR6, URZ, 0x4, UR6 ;  /* 0x000000043f067899 */ /* 0x000fe20008011606 */
[----:B------:R-:W-:Y:S01]  /*1740*/  IMAD.MOV.U32 R13, RZ, RZ, RZ ;  /* 0x000000ffff0d7224 */ /* 0x000fe200078e00ff */
[----:B------:R-:W-:Y:S01]  /*1750*/  UMOV UR13, 0x40000040 ;  /* 0x40000040000d7882 */ /* 0x000fe20000000000 */
[----:B------:R-:W-:Y:S01]  /*1760*/  UMOV UR15, 0x40000040 ;  /* 0x40000040000f7882 */ /* 0x000fe20000000000 */
[----:B------:R-:W-:Y:S01]  /*1770*/  ULOP3.LUT UR6, UR6, 0x3fff, URZ, 0xc0, !UPT ;  /* 0x00003fff06067892 */ /* 0x000fe2000f8ec03f */
[----:B------:R-:W-:Y:S02]  /*1780*/  CS2R R18, SRZ ;  /* 0x0000000000127805 */ /* 0x000fe4000001ff00 */
[----:B------:R-:W-:-:S02]  /*1790*/  CS2R R20, SRZ ;  /* 0x0000000000147805 */ /* 0x000fc4000001ff00 */
[----:B------:R-:W-:Y:S01]  /*17a0*/  CS2R R22, SRZ ;  /* 0x0000000000167805 */ /* 0x000fe2000001ff00 */
[----:B------:R-:W-:Y:S01]  /*17b0*/  ULOP3.LUT UR7, UR6, 0x10000, URZ, 0xfc, !UPT ;  /* 0x0001000006077892 */ /* 0x000fe2000f8efc3f */
[----:B------:R-:W-:Y:S01]  /*17c0*/  CS2R R56, SRZ ;  /* 0x0000000000387805 */ /* 0x000fe2000001ff00 */
[----:B------:R-:W-:Y:S01]  /*17d0*/  ULEA UR6, UR5, UR8, 0xa ;  /* 0x0000000805067291 */ /* 0x000fe2000f8e503f */
[----:B------:R-:W-:Y:S01]  /*17e0*/  CS2R R58, SRZ ;  /* 0x00000000003a7805 */ /* 0x000fe2000001ff00 */
[----:B------:R-:W-:Y:S01]  /*17f0*/  ULEA UR7, UR5, UR7, 0x9 ;  /* 0x0000000705077291 */ /* 0x000fe2000f8e483f */
[----:B------:R-:W-:Y:S02]  /*1800*/  CS2R R60, SRZ ;  /* 0x00000000003c7805 */ /* 0x000fe4000001ff00 */
[----:B------:R-:W-:Y:S02]  /*1810*/  CS2R R62, SRZ ;  /* 0x00000000003e7805 */ /* 0x000fe4000001ff00 */
[----:B------:R-:W-:-:S02]  /*1820*/  CS2R R64, SRZ ;  /* 0x0000000000407805 */ /* 0x000fc4000001ff00 */
[----:B------:R-:W-:Y:S01]  /*1830*/  CS2R R66, SRZ ;  /* 0x0000000000427805 */ /* 0x000fe2000001ff00 */
[----:B------:R-:W-:Y:S01]  /*1840*/  UMOV UR12, UR6 ;  /* 0x00000006000c7c82 */ /* 0x000fe20008000000 */
[----:B------:R-:W-:Y:S01]  /*1850*/  CS2R R68, SRZ ;  /* 0x0000000000447805 */ /* 0x000fe2000001ff00 */
[----:B------:R-:W-:Y:S01]  /*1860*/  UMOV UR14, UR7 ;  /* 0x00000007000e7c82 */ /* 0x000fe20008000000 */
[----:B------:R-:W-:Y:S01]  /*1870*/  IMAD.MOV.U32 R70, RZ, RZ, RZ ;  /* 0x000000ffff467224 */ /* 0x000fe200078e00ff */
[----:B------:R-:W-:Y:S01]  /*1880*/  QGMMA.64x64x32.F32.E4M3.E4M3 R24, gdesc[UR12], RZ, !UPT ;  /* 0x00e000000c1879f3 */ /* 0x000fe2000c7008ff */
[----:B------:R-:W-:Y:S01]  /*1890*/  UIADD3 UR12, UR6, 0x2, URZ ;  /* 0x00000002060c7890 */ /* 0x000fe2000fffe03f */
[----:B------:R-:W-:Y:S01]  /*18a0*/  IMAD.MOV.U32 R72, RZ, RZ, RZ ;  /* 0x000000ffff487224 */ /* 0x000fe200078e00ff */
[----:B------:R-:W-:Y:S01]  /*18b0*/  UIADD3 UR14, UR7, 0x2, URZ ;  /* 0x00000002070e7890 */ /* 0x000fe2000fffe03f */
[----:B------:R-:W-:Y:S01]  /*18c0*/  CS2R R74, SRZ ;  /* 0x00000000004a7805 */ /* 0x000fe2000001ff00 */
[----:B------:R-:W-:Y:S01]  /*18d0*/  UMOV UR13, 0x40000040 ;  /* 0x40000040000d7882 */ /* 0x000fe20000000000 */
[----:B------:R-:W-:Y:S01]  /*18e0*/  UMOV UR15, 0x40000040 ;  /* 0x40000040000f7882 */ /* 0x000fe20000000000 */
[----:B------:R-:W-:-:S02]  /*18f0*/  CS2R R76, SRZ ;  /* 0x00000000004c7805 */ /* 0x000fc4000001ff00 */
[----:B------:R-:W-:Y:S01]  /*1900*/  CS2R R78, SRZ ;  /* 0x00000000004e7805 */ /* 0x000fe2000001ff00 */
[----:B------:R-:W-:Y:S02]  /*1910*/  IMAD.MOV.U32 R80, RZ, RZ, RZ ;  /* 0x000000ffff507224 */ /* 0x000fe400078e00ff */
[----:B------:R-:W-:Y:S01]  /*1920*/  QGMMA.64x64x32.F32.E4M3.E4M3 R24, gdesc[UR12], R24 ;  /* 0x00e000000c1879f3 */ /* 0x000fe20008700818 */
[----:B------:R-:W-:Y:S02]  /*1930*/  UIADD3 UR12, UR6, 0x4, URZ ;  /* 0x00000004060c7890 */ /* 0x000fe4000fffe03f */
[----:B------:R-:W-:Y:S01]  /*1940*/  UIADD3 UR14, UR7, 0x4, URZ ;  /* 0x00000004070e7890 */ /* 0x000fe2000fffe03f */
[----:B------:R-:W-:Y:S01]  /*1950*/  UMOV UR13, 0x40000040 ;  /* 0x40000040000d7882 */ /* 0x000fe20000000000 */
[----:B------:R-:W-:-:S07]  /*1960*/  UMOV UR15, 0x40000040 ;  /* 0x40000040000f7882 */ /* 0x000fce0000000000 */
[----:B------:R-:W-:Y:S01]  /*1970*/  QGMMA.64x64x32.F32.E4M3.E4M3 R24, gdesc[UR12], R24 ;  /* 0x00e000000c1879f3 */ /* 0x000fe20008700818 */
[----:B------:R-:W-:Y:S02]  /*1980*/  UIADD3 UR14, UR7, 0x6, URZ ;  /* 0x00000006070e7890 */ /* 0x000fe4000fffe03f */
[----:B------:R-:W-:Y:S01]  /*1990*/  UIADD3 UR12, UR6, 0x6, URZ ;  /* 0x00000006060c7890 */ /* 0x000fe2000fffe03f */
[----:B------:R-:W-:Y:S01]  /*19a0*/  ULDC UR7, c[0x0][0x50c] ;  /* 0x0001430000077ab9 */ /* 0x000fe20000000800 */
[----:B------:R-:W-:Y:S01]  /*19b0*/  UMOV UR13, 0x40000040 ;  /* 0x40000040000d7882 */ /* 0x000fe20000000000 */
[----:B------:R-:W-:Y:S01]  /*19c0*/  UISETP.NE.AND UP0, UPT, UR7, 0x4, UPT ;  /* 0x000000040700788c */ /* 0x000fe2000bf05270 */
[----:B------:R-:W-:Y:S01]  /*19d0*/  UMOV UR15, 0x40000040 ;  /* 0x40000040000f7882 */ /* 0x000fe20000000000 */
[----:B------:R-:W-:Y:S02]  /*19e0*/  UMOV UR6, 0x4 ;  /* 0x0000000400067882 */ /* 0x000fe40000000000 */
[----:B------:R-:W-:-:S06]  /*19f0*/  USEL UR7, URZ, 0x1, UP0 ;  /* 0x000000013f077887 */ /* 0x000fcc0008000000 */
[----:B------:R-:W-:Y:S01]  /*1a00*/  ISETP.NE.AND P0, PT, RZ, UR7, PT ;  /* 0x00000007ff007c0c */ /* 0x000fe2000bf05270 */
[----:B------:R-:W-:-:S12]  /*1a10*/  QGMMA.64x64x32.F32.E4M3.E4M3 R24, gdesc[UR12], R24, gsb0 ;  /* 0x00e000000c1879f3 */ /* 0x000fd80008000818 */
[----:B------:R-:W-:Y:S05]  /*1a20*/  @!P0 BRA `(.L_x_23) ;  /* 0x0000000000888947 */ /* 0x000fea0003800000 */
[----:B------:R-:W-:Y:S02]  /*1a30*/  WARPGROUP.DEPBAR.LE gsb0, 0x0 ;  /* 0x00008000000079c5 */ /* 0x000fe40000010000 */
[----:B------:R-:W-:-:S01]  /*1a40*/  FADD R79, RZ, R24 ;  /* 0x00000018ff4f7221 */ /* 0x000fc20000000000 */
[----:B------:R-:W-:Y:S01]  /*1a50*/  FADD R80, RZ, R25 ;  /* 0x00000019ff507221 */ /* 0x000fe20000000000 */
        /* <DEDUP_REMOVED lines=30> */
[----:B------:R-:W-:-:S06]  /*1c40*/  UMOV UR6, URZ ;  /* 0x0000003f00067c82 */ /* 0x000fcc0008000000 */
.L_x_23:
[----:B------:R-:W-:-:S04]  /*1c50*/  UIADD3 UR18, UR5, 0x1, URZ ;  /* 0x0000000105127890 */ /* 0x000fc8000fffe03f */
[----:B------:R-:W-:-:S04]  /*1c60*/  UISETP.NE.AND UP0, UPT, UR18, 0x9, UPT ;  /* 0x000000091200788c */ /* 0x000fc8000bf05270 */
[----:B------:R-:W-:Y:S02]  /*1c70*/  USEL UR8, URZ, 0x1, UP0 ;  /* 0x000000013f087887 */ /* 0x000fe40008000000 */
[----:B------:R-:W-:Y:S02]  /*1c80*/  USEL UR18, UR18, URZ, UP0 ;  /* 0x0000003f12127287 */ /* 0x000fe40008000000 */
[----:B------:R-:W-:-:S06]  /*1c90*/  ULOP3.LUT UR8, UR4, UR8, URZ, 0x3c, !UPT ;  /* 0x0000000804087292 */ /* 0x000fcc000f8e3c3f */
[----:B------:R-:W-:Y:S01]  /*1ca0*/  IMAD.U32 R14, RZ, RZ, UR8 ;  /* 0x00000008ff0e7e24 */ /* 0x000fe2000f8e00ff */
[----:B------:R-:W-:-:S06]  /*1cb0*/  UMOV UR8, 0x1 ;  /* 0x0000000100087882 */ /* 0x000fcc0000000000 */
.L_x_18:
[----:B------:R-:W-:-:S04]  /*1cc0*/  UISETP.LT.AND UP0, UPT, UR9, 0x1, UPT ;  /* 0x000000010900788c */ /* 0x000fc8000bf01270 */
[----:B------:R-:W-:-:S04]  /*1cd0*/  USEL UR12, UR9, 0x1, UP0 ;  /* 0x00000001090c7887 */ /* 0x000fc80008000000 */
[----:B------:R-:W-:-:S04]  /*1ce0*/  UIADD3 UR12, UR9, -UR12, URZ ;  /* 0x8000000c090c7290 */ /* 0x000fc8000fffe03f */
[----:B------:R-:W-:-:S06]  /*1cf0*/  UISETP.GE.AND UP0, UPT, UR12, 0x1, UPT ;  /* 0x000000010c00788c */ /* 0x000fcc000bf06270 */
[----:B------:R-:W-:-:S13]  /*1d00*/  PLOP3.LUT P0, PT, PT, PT, UP0, 0x80, 0x0 ;  /* 0x000000000000781c */ /* 0x000fda0003f0f008 */
[----:B------:R-:W-:Y:S05]  /*1d10*/  @!P0 BRA `(.L_x_24) ;  /* 0x0000000400b88947 */ /* 0x000fea0003800000 */
[----:B01----:R-:W-:Y:S01]  /*1d20*/  IMAD.U32 R8, RZ, RZ, UR12 ;  /* 0x0000000cff087e24 */ /* 0x003fe2000f8e00ff */
[----:B------:R-:W-:Y:S01]  /*1d30*/  ULDC UR19, c[0x0][0x50c] ;  /* 0x0001430000137ab9 */ /* 0x000fe20000000800 */
[----:B------:R-:W-:-:S07]  /*1d40*/  IMAD.U32 R9, RZ, RZ, UR5 ;  /* 0x00000005ff097e24 */ /* 0x000fce000f8e00ff */
.L_x_32:
[----:B------:R-:W-:-:S13]  /*1d50*/  ISETP.NE.AND P1, PT, R81, 0x3, PT ;  /* 0x000000035100780c */ /* 0x000fda0003f25270 */
[----:B------:R-:W-:Y:S05]  /*1d60*/  @!P1 BRA `(.L_x_25) ;  /* 0x0000000000049947 */ /* 0x000fea0003800000 */
[----:B------:R-:W-:Y:S01]  /*1d70*/  BPT.TRAP 0x1 ;  /* 0x000000040000795c */ /* 0x000fe20000300000 */
.L_x_25:
[----:B------:R-:W0:Y:S01]  /*1d80*/  S2UR UR12, SR_CgaCtaId ;  /* 0x00000000000c79c3 */ /* 0x000e220000008800 */
[----:B------:R-:W-:Y:S01]  /*1d90*/  UMOV UR10, 0x400 ;  /* 0x00000400000a7882 */ /* 0x000fe20000000000 */
[----:B------:R-:W-:Y:S01]  /*1da0*/  SHF.L.U32 R10, R14, 0x1f, RZ ;  /* 0x0000001f0e0a7819 */ /* 0x000fe200000006ff */
[----:B0-----:R-:W-:-:S04]  /*1db0*/  ULEA UR10, UR12, UR10, 0x18 ;  /* 0x0000000a0c0a7291 */ /* 0x001fc8000f8ec03f */
[----:B------:R-:W-:-:S09]  /*1dc0*/  ULEA UR12, UR18, UR10, 0x3 ;  /* 0x0000000a120c7291 */ /* 0x000fd2000f8e183f */
[----:B------:R0:W1:Y:S01]  /*1dd0*/  SYNCS.PHASECHK.TRANS64.TRYWAIT P0, [UR12], R10 ;  /* 0x0000000aff0075a7 */ /* 0x000062000800014c */
[----:B------:R-:W-:Y:S05]  /*1de0*/  @!P1 BRA `(.L_x_26) ;  /* 0x0000000000049947 */ /* 0x000fea0003800000 */
[----:B------:R-:W-:Y:S01]  /*1df0*/  BPT.TRAP 0x1 ;  /* 0x000000040000795c */ /* 0x000fe20000300000 */
.L_x_26:
[----:B-1----:R-:W-:Y:S05]  /*1e00*/  @P0 BRA `(.L_x_27) ;  /* 0x0000000000080947 */ /* 0x002fea0003800000 */
[----:B------:R-:W1:Y:S02]  /*1e10*/  SYNCS.PHASECHK.TRANS64.TRYWAIT P0, [UR12], R10 ;  /* 0x0000000aff0075a7 */ /* 0x000e64000800014c */
[----:B-1----:R-:W-:Y:S05]  /*1e20*/  @!P0 BRA `(.L_x_28) ;  /* 0x0000005000d08947 */ /* 0x002fea0003800000 */
.L_x_27:
[----:B------:R-:W-:Y:S01]  /*1e30*/  UIADD3 UR12, UR10, 0x24180, URZ ;  /* 0x000241800a0c7890 */ /* 0x000fe2000fffe03f */
[----:B------:R-:W-:Y:S01]  /*1e40*/  WARPGROUP.ARRIVE ;  /* 0x00000000000079c5 */ /* 0x000fe20000000000 */
[----:B------:R-:W-:Y:S02]  /*1e50*/  UISETP.NE.AND UP0, UPT, UR7, URZ, UPT ;  /* 0x0000003f0700728c */ /* 0x000fe4000bf05270 */
[----:B------:R-:W-:Y:S02]  /*1e60*/  USHF.R.U32.HI UR12, URZ, 0x4, UR12 ;  /* 0x000000043f0c7899 */ /* 0x000fe4000801160c */
[----:B------:R-:W-:Y:S02]  /*1e70*/  USEL UR8, UR8, URZ, !UP0 ;  /* 0x0000003f08087287 */ /* 0x000fe4000c000000 */
[----:B------:R-:W-:Y:S02]  /*1e80*/  ULOP3.LUT UR12, UR12, 0x3fff, URZ, 0xc0, !UPT ;  /* 0x00003fff0c0c7892 */ /* 0x000fe4000f8ec03f */
[----:B------:R-:W-:-:S02]  /*1e90*/  UISETP.NE.U32.AND UP0, UPT, UR8, URZ, UPT ;  /* 0x0000003f0800728c */ /* 0x000fc4000bf05070 */
[----:B------:R-:W-:Y:S02]  /*1ea0*/  ULOP3.LUT UR7, UR11, 0x10000, URZ, 0xfc, !UPT ;  /* 0x000100000b077892 */ /* 0x000fe4000f8efc3f */
[----:B------:R-:W-:Y:S02]  /*1eb0*/  ULOP3.LUT UR8, UR12, 0x10000, URZ, 0xfc, !UPT ;  /* 0x000100000c087892 */ /* 0x000fe4000f8efc3f */
[----:B------:R-:W-:Y:S02]  /*1ec0*/  ULEA UR7, UR18, UR7, 0xa ;  /* 0x0000000712077291 */ /* 0x000fe4000f8e503f */
[----:B------:R-:W-:Y:S01]  /*1ed0*/  ULEA UR8, UR18, UR8, 0x9 ;  /* 0x0000000812087291 */ /* 0x000fe2000f8e483f */
[----:B------:R-:W-:Y:S01]  /*1ee0*/  UMOV UR13, 0x40000040 ;  /* 0x40000040000d7882 */ /* 0x000fe20000000000 */
[----:B------:R-:W-:Y:S01]  /*1ef0*/  UMOV UR15, 0x40000040 ;  /* 0x40000040000f7882 */ /* 0x000fe20000000000 */
[----:B------:R-:W-:Y:S02]  /*1f00*/  UIADD3 UR6, UR6, 0x4, URZ ;  /* 0x0000000406067890 */ /* 0x000fe4000fffe03f */
[----:B------:R-:W-:-:S02]  /*1f10*/  UMOV UR12, UR7 ;  /* 0x00000007000c7c82 */ /* 0x000fc40008000000 */
[----:B------:R-:W-:Y:S02]  /*1f20*/  UMOV UR14, UR8 ;  /* 0x00000008000e7c82 */ /* 0x000fe40008000000 */
[----:B------:R-:W-:Y:S01]  /*1f30*/  QGMMA.64x64x32.F32.E4M3.E4M3 R24, gdesc[UR12], R24, UP0 ;  /* 0x00e000000c1879f3 */ /* 0x000fe2000bf00818 */
[----:B------:R-:W-:Y:S02]  /*1f40*/  UIADD3 UR12, UR7, 0x2, URZ ;  /* 0x00000002070c7890 */ /* 0x000fe4000fffe03f */
[----:B------:R-:W-:Y:S01]  /*1f50*/  UIADD3 UR14, UR8, 0x2, URZ ;  /* 0x00000002080e7890 */ /* 0x000fe2000fffe03f */
[----:B------:R-:W-:Y:S01]  /*1f60*/  UMOV UR13, 0x40000040 ;  /* 0x40000040000d7882 */ /* 0x000fe20000000000 */
[----:B------:R-:W-:Y:S01]  /*1f70*/  UMOV UR15, 0x40000040 ;  /* 0x40000040000f7882 */ /* 0x000fe20000000000 */
[----:B------:R-:W-:-:S06]  /*1f80*/  UISETP.NE.AND UP0, UPT, UR6, UR19, UPT ;  /* 0x000000130600728c */ /* 0x000fcc000bf05270 */
        /* <DEDUP_REMOVED lines=8> */
[----:B------:R-:W-:Y:S01]  /*2010*/  UMOV UR13, 0x40000040 ;  /* 0x40000040000d7882 */ /* 0x000fe20000000000 */
[----:B------:R-:W-:Y:S01]  /*2020*/  UMOV UR15, 0x40000040 ;  /* 0x40000040000f7882 */ /* 0x000fe20000000000 */
[----:B------:R-:W-:-:S06]  /*2030*/  USEL UR7, URZ, 0x1, UP0 ;  /* 0x000000013f077887 */ /* 0x000fcc0008000000 */
[----:B------:R-:W-:Y:S01]  /*2040*/  ISETP.NE.AND P0, PT, RZ, UR7, PT ;  /* 0x00000007ff007c0c */ /* 0x000fe2000bf05270 */
[----:B------:R-:W-:Y:S03]  /*2050*/  QGMMA.64x64x32.F32.E4M3.E4M3 R24, gdesc[UR12], R24, gsb0 ;  /* 0x00e000000c1879f3 */ /* 0x000fe60008000818 */
[----:B------:R-:W-:-:S09]  /*2060*/  WARPGROUP.DEPBAR.LE gsb0, 0x1 ;  /* 0x00008000000079c5 */ /* 0x000fd20000010100 */
[----:B------:R-:W-:Y:S05]  /*2070*/  @!P0 BRA `(.L_x_29) ;  /* 0x0000000000888947 */ /* 0x000fea0003800000 */
[----:B------:R-:W-:Y:S02]  /*2080*/  WARPGROUP.DEPBAR.LE gsb0, 0x0 ;  /* 0x00008000000079c5 */ /* 0x000fe40000010000 */
[----:B------:R-:W-:-:S01]  /*2090*/  FADD R79, R24, R79 ;  /* 0x0000004f184f7221 */ /* 0x000fc20000000000 */
[----:B------:R-:W-:Y:S01]  /*20a0*/  FADD R80, R25, R80 ;  /* 0x0000005019507221 */ /* 0x000fe20000000000 */
        /* <DEDUP_REMOVED lines=30> */
[----:B------:R-:W-:-:S06]  /*2290*/  UMOV UR6, URZ ;  /* 0x0000003f00067c82 */ /* 0x000fcc0008000000 */
.L_x_29:
[----:B------:R-:W-:Y:S05]  /*22a0*/  @!P1 BRA `(.L_x_30) ;  /* 0x0000000000049947 */ /* 0x000fea0003800000 */
[----:B------:R-:W-:Y:S01]  /*22b0*/  BPT.TRAP 0x1 ;  /* 0x000000040000795c */ /* 0x000fe20000300000 */
.L_x_30:
[----:B------:R-:W-:-:S13]  /*22c0*/  ISETP.NE.AND P0, PT, R6, RZ, PT ;  /* 0x000000ff0600720c */ /* 0x000fda0003f05270 */
[----:B01----:R-:W-:-:S05]  /*22d0*/  @P0 LEA R10, R9, UR10, 0x3 ;  /* 0x0000000a090a0c11 */ /* 0x003fca000f8e18ff */
[----:B------:R-:W-:-:S05]  /*22e0*/  @P0 VIADD R10, R10, 0x48 ;  /* 0x000000480a0a0836 */ /* 0x000fca0000000000 */
[----:B------:R-:W-:-:S04]  /*22f0*/  @P0 PRMT R10, R3, 0x654, R10 ;  /* 0x00000654030a0816 */ /* 0x000fc8000000000a */
[----:B------:R0:W-:Y:S01]  /*2300*/  @P0 SYNCS.ARRIVE.TRANS64.RED.A1T0 RZ, [R10+URZ], RZ ;  /* 0x000000ff0aff09a7 */ /* 0x0001e2000810043f */
[----:B------:R-:W-:-:S13]  /*2310*/  ISETP.GT.U32.AND P0, PT, R2, 0x1, PT ;  /* 0x000000010200780c */ /* 0x000fda0003f04070 */
[----:B0-----:R-:W-:Y:S05]  /*2320*/  @P0 BRA `(.L_x_31) ;  /* 0x0000000000040947 */ /* 0x001fea0003800000 */
[----:B------:R-:W-:Y:S01]  /*2330*/  BPT.TRAP 0x1 ;  /* 0x000000040000795c */ /* 0x000fe20000300000 */
.L_x_31:
[----:B------:R-:W-:Y:S01]  /*2340*/  UIADD3 UR18, UR18, 0x1, URZ ;  /* 0x0000000112127890 */ /* 0x000fe2000fffe03f */
[C---:B------:R-:W-:Y:S01]  /*2350*/  ISETP.GT.AND P1, PT, R8.reuse, 0x1, PT ;  /* 0x000000010800780c */ /* 0x040fe20003f24270 */
[----:B------:R-:W-:Y:S02]  /*2360*/  VIADD R9, R9, 0x1 ;  /* 0x0000000109097836 */ /* 0x000fe40000000000 */
[----:B------:R-:W-:Y:S01]  /*2370*/  UISETP.NE.AND UP0, UPT, UR18, 0x9, UPT ;  /* 0x000000091200788c */ /* 0x000fe2000bf05270 */
[----:B------:R-:W-:Y:S02]  /*2380*/  VIADD R8, R8, 0xffffffff ;  /* 0xffffffff08087836 */ /* 0x000fe40000000000 */
[C---:B------:R-:W-:Y:S01]  /*2390*/  ISETP.NE.AND P0, PT, R9.reuse, 0x9, PT ;  /* 0x000000090900780c */ /* 0x040fe20003f05270 */
[----:B------:R-:W-:Y:S02]  /*23a0*/  USEL UR8, URZ, 0x1, UP0 ;  /* 0x000000013f087887 */ /* 0x000fe40008000000 */
[----:B------:R-:W-:Y:S01]  /*23b0*/  USEL UR18, UR18, URZ, UP0 ;  /* 0x0000003f12127287 */ /* 0x000fe20008000000 */
[----:B------:R-:W-:-:S03]  /*23c0*/  SEL R9, R9, RZ, P0 ;  /* 0x000000ff09097207 */ /* 0x000fc60000000000 */
[----:B------:R-:W-:Y:S01]  /*23d0*/  LOP3.LUT R14, R14, UR8, RZ, 0x3c, !PT ;  /* 0x000000080e0e7c12 */ /* 0x000fe2000f8e3cff */
[----:B------:R-:W-:Y:S01]  /*23e0*/  UMOV UR8, 0x1 ;  /* 0x0000000100087882 */ /* 0x000fe20000000000 */
[----:B------:R-:W-:Y:S06]  /*23f0*/  @P1 BRA `(.L_x_32) ;  /* 0xfffffff800541947 */ /* 0x000fec000383ffff */
.L_x_24:
[----:B------:R-:W-:Y:S01]  /*2400*/  UISETP.NE.AND UP0, UPT, UR6, URZ, UPT ;  /* 0x0000003f0600728c */ /* 0x000fe2000bf05270 */
[----:B01----:R-:W0:Y:S03]  /*2410*/  LDC R8, c[0x0][0x28c] ;  /* 0x0000a300ff087b82 */ /* 0x003e260000000800 */
[----:B------:R-:W-:-:S06]  /*2420*/  USEL UR6, URZ, 0x1, !UP0 ;  /* 0x000000013f067887 */ /* 0x000fcc000c000000 */
[----:B------:R-:W-:Y:S02]  /*2430*/  ISETP.NE.AND P0, PT, RZ, UR6, PT ;  /* 0x00000006ff007c0c */ /* 0x000fe4000bf05270 */
[----:B0-----:R-:W-:-:S11]  /*2440*/  ISETP.GE.AND P1, PT, R8, 0x1, PT ;  /* 0x000000010800780c */ /* 0x001fd60003f26270 */
[----:B------:R-:W-:Y:S05]  /*2450*/  @!P0 BRA `(.L_x_33) ;  /* 0x0000000000848947 */ /* 0x000fea0003800000 */
[----:B------:R-:W-:Y:S02]  /*2460*/  WARPGROUP.DEPBAR.LE gsb0, 0x0 ;  /* 0x00008000000079c5 */ /* 0x000fe40000010000 */
[----:B------:R-:W-:Y:S01]  /*2470*/  FADD R79, R24, R79 ;  /* 0x0000004f184f7221 */ /* 0x000fe20000000000 */
        /* <DEDUP_REMOVED lines=30> */
[----:B------:R-:W-:-:S07]  /*2660*/  FADD R16, R16, R55 ;  /* 0x0000003710107221 */ /* 0x000fce0000000000 */
.L_x_33:
[----:B------:R-:W-:Y:S02]  /*2670*/  WARPGROUP.DEPBAR.LE gsb0, 0x0 ;  /* 0x00008000000079c5 */ /* 0x000fe40000010000 */
[----:B------:R-:W-:Y:S05]  /*2680*/  @!P1 BRA `(.L_x_34) ;  /* 0x0000000000549947 */ /* 0x000fea0003800000 */
[----:B------:R-:W-:-:S13]  /*2690*/  ISETP.NE.AND P0, PT, R81, 0x3, PT ;  /* 0x000000035100780c */ /* 0x000fda0003f05270 */
[----:B------:R-:W-:Y:S05]  /*26a0*/  @!P0 BRA `(.L_x_35) ;  /* 0x0000000000048947 */ /* 0x000fea0003800000 */
[----:B------:R-:W-:Y:S01]  /*26b0*/  BPT.TRAP 0x1 ;  /* 0x000000040000795c */ /* 0x000fe20000300000 */
.L_x_35:
[----:B------:R-:W-:Y:S01]  /*26c0*/  ISETP.NE.AND P0, PT, R6, RZ, PT ;  /* 0x000000ff0600720c */ /* 0x000fe20003f05270 */
[----:B------:R-:W-:Y:S01]  /*26d0*/  BSSY B0, `(.L_x_36) ;  /* 0x000000e000007945 */ /* 0x000fe20003800000 */
[----:B------:R-:W-:-:S11]  /*26e0*/  ISETP.GT.U32.AND P1, PT, R2, 0x1, PT ;  /* 0x000000010200780c */ /* 0x000fd60003f24070 */
[----:B------:R-:W-:Y:S05]  /*26f0*/  @!P0 BRA `(.L_x_37) ;  /* 0x00000000002c8947 */ /* 0x000fea0003800000 */
[----:B------:R-:W-:-:S04]  /*2700*/  UISETP.LT.AND UP0, UPT, UR9, 0x1, UPT ;  /* 0x000000010900788c */ /* 0x000fc8000bf01270 */
[----:B------:R-:W-:-:S04]  /*2710*/  USEL UR8, UR9, 0x1, UP0 ;  /* 0x0000000109087887 */ /* 0x000fc80008000000 */
[----:B------:R-:W-:-:S04]  /*2720*/  UIADD3 UR8, UR5, UR9, -UR8 ;  /* 0x0000000905087290 */ /* 0x000fc8000fffe808 */
[----:B------:R-:W-:-:S04]  /*2730*/  UIMAD.WIDE.U32 UR6, UR8, 0x38e38e39, URZ ;  /* 0x38e38e39080678a5 */ /* 0x000fc8000f8e003f */
[----:B------:R-:W-:-:S04]  /*2740*/  USHF.R.U32.HI UR6, URZ, 0x1, UR7 ;  /* 0x000000013f067899 */ /* 0x000fc80008011607 */
[----:B------:R-:W-:-:S04]  /*2750*/  UIMAD UR8, UR6, -0x9, UR8 ;  /* 0xfffffff7060878a4 */ /* 0x000fc8000f8e0208 */
[----:B------:R-:W-:-:S04]  /*2760*/  ULEA UR8, UR8, UR10, 0x3 ;  /* 0x0000000a08087291 */ /* 0x000fc8000f8e183f */
[----:B------:R-:W-:-:S06]  /*2770*/  UIADD3 UR8, UR8, 0x48, URZ ;  /* 0x0000004808087890 */ /* 0x000fcc000fffe03f */
[----:B------:R-:W-:-:S05]  /*2780*/  IMAD.U32 R8, RZ, RZ, UR8 ;  /* 0x00000008ff087e24 */ /* 0x000fca000f8e00ff */
[----:B------:R-:W-:-:S04]  /*2790*/  PRMT R8, R3, 0x654, R8 ;  /* 0x0000065403087816 */ /* 0x000fc80000000008 */
[----:B------:R0:W-:Y:S03]  /*27a0*/  SYNCS.ARRIVE.TRANS64.RED.A1T0 RZ, [R8+URZ], RZ ;  /* 0x000000ff08ff79a7 */ /* 0x0001e6000810043f */
.L_x_37:
[----:B------:R-:W-:Y:S05]  /*27b0*/  BSYNC B0 ;  /* 0x0000000000007941 */ /* 0x000fea0003800000 */
.L_x_36:
[----:B------:R-:W-:Y:S05]  /*27c0*/  @P1 BRA `(.L_x_34) ;  /* 0x0000000000041947 */ /* 0x000fea0003800000 */
[----:B------:R-:W-:Y:S01]  /*27d0*/  BPT.TRAP 0x1 ;  /* 0x000000040000795c */ /* 0x000fe20000300000 */
.L_x_34:
[----:B------:R-:W1:Y:S01]  /*27e0*/  LDC R24, c[0x0][0x288] ;  /* 0x0000a200ff187b82 */ /* 0x000e620000000800 */
[C---:B------:R-:W-:Y:S01]  /*27f0*/  LOP3.LUT R14, R0.reuse, 0x3, RZ, 0xc0, !PT ;  /* 0x00000003000e7812 */ /* 0x040fe200078ec0ff */
[----:B------:R-:W-:Y:S01]  /*2800*/  IMAD.SHL.U32 R25, R15, 0x40, RZ ;  /* 0x000000400f197824 */ /* 0x000fe200078e00ff */
[--C-:B0-----:R-:W-:Y:S01]  /*2810*/  SHF.R.U32.HI R8, RZ, 0x2, R0.reuse ;  /* 0x00000002ff087819 */ /* 0x101fe20000011600 */
[----:B------:R-:W-:Y:S01]  /*2820*/  UIADD3 UR5, UR9, UR5, URZ ;  /* 0x0000000509057290 */ /* 0x000fe2000fffe03f */
[----:B------:R-:W-:Y:S01]  /*2830*/  LOP3.LUT R10, R0, 0x60, RZ, 0xc0, !PT ;  /* 0x00000060000a7812 */ /* 0x000fe200078ec0ff */
[----:B------:R-:W-:Y:S01]  /*2840*/  ULDC UR12, c[0x0][0x284] ;  /* 0x0000a100000c7ab9 */ /* 0x000fe20000000800 */
[----:B------:R-:W-:Y:S01]  /*2850*/  SHF.R.U32.HI R11, RZ, 0x7, R0 ;  /* 0x00000007ff0b7819 */ /* 0x000fe20000011600 */
[----:B------:R-:W-:Y:S01]  /*2860*/  UISETP.GT.U32.AND UP0, UPT, UR5, 0x8, UPT ;  /* 0x000000080500788c */ /* 0x000fe2000bf04070 */
[----:B------:R-:W-:Y:S01]  /*2870*/  LOP3.LUT R9, R8, 0x7, RZ, 0xc0, !PT ;  /* 0x0000000708097812 */ /* 0x000fe200078ec0ff */
[----:B------:R-:W-:Y:S01]  /*2880*/  UISETP.GE.U32.AND UP1, UPT, UR9, 0x9, UPT ;  /* 0x000000090900788c */ /* 0x000fe2000bf26070 */
[----:B------:R-:W-:Y:S01]  /*2890*/  SHF.R.U32.HI R10, RZ, 0x1, R10 ;  /* 0x00000001ff0a7819 */ /* 0x000fe2000001160a */
[----:B------:R-:W-:Y:S01]  /*28a0*/  UISETP.LT.U32.AND UP0, UPT, UR9, 0x9, UP0 ;  /* 0x000000090900788c */ /* 0x000fe20008701070 */
[----:B------:R-:W-:Y:S01]  /*28b0*/  LOP3.LUT R8, R11, 0x1, RZ, 0xc0, !PT ;  /* 0x000000010b087812 */ /* 0x000fe200078ec0ff */
[----:B------:R-:W-:Y:S01]  /*28c0*/  ULDC.64 UR10, c[0x0][0x5d0] ;  /* 0x00017400000a7ab9 */ /* 0x000fe20000000a00 */
[----:B------:R-:W-:Y:S01]  /*28d0*/  IADD3 R27, RZ, -R10, -R9 ;  /* 0x8000000aff1b7210 */ /* 0x000fe20007ffe809 */
[----:B------:R-:W-:Y:S01]  /*28e0*/  UIMAD.WIDE.U32 UR6, UR5, 0x38e38e39, URZ ;  /* 0x38e38e39050678a5 */ /* 0x000fe2000f8e003f */
[----:B------:R-:W-:Y:S01]  /*28f0*/  SHF.R.S32.HI R32, RZ, 0x1f, R73 ;  /* 0x0000001fff207819 */ /* 0x000fe20000011449 */
[----:B------:R-:W-:Y:S01]  /*2900*/  USEL UR8, URZ, 0x1, !UP0 ;  /* 0x000000013f087887 */ /* 0x000fe2000c000000 */
[C---:B------:R-:W-:Y:S01]  /*2910*/  IMAD.SHL.U32 R26, R8.reuse, 0x40, RZ ;  /* 0x00000040081a7824 */ /* 0x040fe200078e00ff */
[----:B------:R-:W-:Y:S01]  /*2920*/  USHF.R.U32.HI UR6, URZ, 0x1, UR7 ;  /* 0x000000013f067899 */ /* 0x000fe20008011607 */
[----:B------:R-:W-:Y:S01]  /*2930*/  IMAD R27, R8, -0x40, R27 ;  /* 0xffffffc0081b7824 */ /* 0x000fe200078e021b */
[----:B------:R-:W-:Y:S01]  /*2940*/  ULOP3.LUT UR4, UR4, UR8, URZ, 0x3c, !UPT ;  /* 0x0000000804047292 */ /* 0x000fe2000f8e3c3f */
[----:B------:R-:W-:Y:S01]  /*2950*/  IMAD R8, R32, UR10, RZ ;  /* 0x0000000a20087c24 */ /* 0x000fe2000f8e02ff */
[----:B-1----:R-:W-:Y:S01]  /*2960*/  ISETP.GE.AND P0, PT, R25, R24, PT ;  /* 0x000000181900720c */ /* 0x002fe20003f06270 */
[----:B------:R-:W-:Y:S01]  /*2970*/  IMAD R28, R14, -0x2, R24 ;  /* 0xfffffffe0e1c7824 */ /* 0x000fe200078e0218 */
[----:B------:R-:W-:Y:S01]  /*2980*/  LOP3.LUT R11, R26, 0x40, R9, 0xe2, !PT ;  /* 0x000000401a0b7812 */ /* 0x000fe200078ee209 */
[C---:B------:R-:W-:Y:S01]  /*2990*/  IMAD.SHL.U32 R24, R71.reuse, 0x80, RZ ;  /* 0x0000008047187824 */ /* 0x040fe200078e00ff */
[----:B------:R-:W-:Y:S01]  /*29a0*/  UIMAD UR5, UR6, -0x9, UR5 ;  /* 0xfffffff7060578a4 */ /* 0x000fe2000f8e0205 */
[----:B------:R-:W-:Y:S01]  /*29b0*/  IMAD.SHL.U32 R14, R0, 0x2, RZ ;  /* 0x00000002000e7824 */ /* 0x000fe200078e00ff */
[----:B------:R-:W-:Y:S01]  /*29c0*/  @UP1 ULOP3.LUT UR4, UR4, 0x1, UR6, 0x78, !UPT ;  /* 0x0000000104041892 */ /* 0x000fe2000f8e7806 */
[----:B------:R-:W-:Y:S01]  /*29d0*/  IMAD.WIDE R30, R71, 0x80, RZ ;  /* 0x00000080471e7825 */ /* 0x000fe200078e02ff */
[----:B------:R-:W-:-:S02]  /*29e0*/  ISETP.GE.OR P0, PT, R24, UR12, P0 ;  /* 0x0000000c18007c0c */ /* 0x000fc40008706670 */
[----:B------:R-:W-:Y:S01]  /*29f0*/  LOP3.LUT R14, R25, 0x6, R14, 0xf8, !PT ;  /* 0x00000006190e7812 */ /* 0x000fe200078ef80e */
[C---:B------:R-:W-:Y:S01]  /*2a00*/  IMAD R29, R73.reuse, UR11, R8 ;  /* 0x0000000b491d7c24 */ /* 0x040fe2000f8e0208 */
[----:B------:R-:W-:Y:S01]  /*2a10*/  IADD3 R27, -R24, UR12, R27 ;  /* 0x0000000c181b7c10 */ /* 0x000fe2000fffe11b */
[----:B------:R-:W-:Y:S01]  /*2a20*/  IMAD.IADD R28, R28, 0x1, -R25 ;  /* 0x000000011c1c7824 */ /* 0x000fe200078e0a19 */
[----:B------:R-:W-:Y:S01]  /*2a30*/  SHF.R.S32.HI R15, RZ, 0x1f, R14 ;  /* 0x0000001fff0f7819 */ /* 0x000fe2000001140e */
[----:B------:R-:W-:Y:S01]  /*2a40*/  IMAD.MOV.U32 R26, RZ, RZ, -0x1 ;  /* 0xffffffffff1a7424 */ /* 0x000fe200078e00ff */
[----:B------:R-:W-:Y:S01]  /*2a50*/  LOP3.LUT R33, R30, R11, R10, 0xfe, !PT ;  /* 0x0000000b1e217212 */ /* 0x000fe200078efe0a */
[----:B------:R-:W-:-:S04]  /*2a60*/  IMAD.WIDE.U32 R8, R73, UR10, R14 ;  /* 0x0000000a49087c25 */ /* 0x000fc8000f8e000e */
[----:B------:R-:W-:Y:S01]  /*2a70*/  IMAD.IADD R9, R9, 0x1, R29 ;  /* 0x0000000109097824 */ /* 0x000fe200078e021d */
[----:B------:R-:W-:Y:S06]  /*2a80*/  @P0 BRA `(.L_x_38) ;  /* 0x0000002400940947 */ /* 0x000fec0003800000 */
[----:B------:R-:W0:Y:S01]  /*2a90*/  LDC.64 R24, c[0x0][0x5c8] ;  /* 0x00017200ff187b82 */ /* 0x000e220000000a00 */
[----:B------:R-:W-:Y:S01]  /*2aa0*/  ULDC.64 UR6, c[0x0][0x5c0] ;  /* 0x0001700000067ab9 */ /* 0x000fe20000000a00 */
[----:B------:R-:W-:Y:S01]  /*2ab0*/  BSSY B0, `(.L_x_38) ;  /* 0x0000262000007945 */ /* 0x000fe20003800000 */
[-C--:B0-----:R-:W-:Y:S02]  /*2ac0*/  IMAD R10, R31, R24.reuse, RZ ;  /* 0x000000181f0a7224 */ /* 0x081fe400078e02ff */
[----:B------:R-:W-:-:S04]  /*2ad0*/  IMAD.WIDE.U32 R8, R33, R24, R8 ;  /* 0x0000001821087225 */ /* 0x000fc800078e0008 */
[----:B------:R-:W-:Y:S01]  /*2ae0*/  IMAD R11, R33, R25, R10 ;  /* 0x00000019210b7224 */ /* 0x000fe200078e020a */
[----:B------:R-:W-:Y:S02]  /*2af0*/  LEA R10, P0, R24, R8, 0x3 ;  /* 0x00000008180a7211 */ /* 0x000fe400078018ff */
[----:B------:R-:W-:Y:S01]  /*2b00*/  IADD3 R8, P1, R8, UR6, RZ ;  /* 0x0000000608087c10 */ /* 0x000fe2000ff3e0ff */
[----:B------:R-:W-:Y:S01]  /*2b10*/  IMAD.IADD R9, R9, 0x1, R11 ;  /* 0x0000000109097824 */ /* 0x000fe200078e020b */
[----:B------:R-:W-:-:S04]  /*2b20*/  IADD3 R10, P2, R10, UR6, RZ ;  /* 0x000000060a0a7c10 */ /* 0x000fc8000ff5e0ff */
[----:B------:R-:W-:Y:S02]  /*2b30*/  LEA.HI.X R11, R24, R9, R25, 0x3, P0 ;  /* 0x00000009180b7211 */ /* 0x000fe400000f1c19 */
[----:B----45:R-:W-:Y:S02]  /*2b40*/  FSETP.NEU.AND P0, PT, R12, RZ, PT ;  /* 0x000000ff0c00720b */ /* 0x030fe40003f0d000 */
[----:B------:R-:W-:Y:S02]  /*2b50*/  IADD3.X R9, R9, UR7, RZ, P1, !PT ;  /* 0x0000000709097c10 */ /* 0x000fe40008ffe4ff */
[----:B------:R-:W-:-:S09]  /*2b60*/  IADD3.X R11, R11, UR7, RZ, P2, !PT ;  /* 0x000000070b0b7c10 */ /* 0x000fd200097fe4ff */
[----:B------:R-:W-:Y:S05]  /*2b70*/  @!P0 BRA `(.L_x_39) ;  /* 0x0000001c00148947 */ /* 0x000fea0003800000 */
[----:B------:R-:W-:Y:S01]  /*2b80*/  ULDC.64 UR6, c[0x0][0x5b8] ;  /* 0x00016e0000067ab9 */ /* 0x000fe20000000a00 */
[----:B------:R-:W-:Y:S01]  /*2b90*/  ISETP.GE.AND P0, PT, R28, 0x1, PT ;  /* 0x000000011c00780c */ /* 0x000fe20003f06270 */
[----:B------:R-:W-:Y:S01]  /*2ba0*/  IMAD R32, R32, UR6, RZ ;  /* 0x0000000620207c24 */ /* 0x000fe2000f8e02ff */
[----:B------:R-:W-:Y:S01]  /*2bb0*/  ULDC.64 UR10, c[0x0][0x5a8] ;  /* 0x00016a00000a7ab9 */ /* 0x000fe20000000a00 */
[----:B------:R-:W-:Y:S01]  /*2bc0*/  IMAD.WIDE.U32 R24, R73, UR6, R14 ;  /* 0x0000000649187c25 */ /* 0x000fe2000f8e000e */
[----:B------:R-:W-:Y:S01]  /*2bd0*/  ISETP.LT.OR P3, PT, R27, 0x1, !P0 ;  /* 0x000000011b00780c */ /* 0x000fe20004761670 */
[----:B------:R-:W-:Y:S02]  /*2be0*/  BSSY B1, `(.L_x_40) ;  /* 0x000000c000017945 */ /* 0x000fe40003800000 */
[----:B------:R-:W-:Y:S01]  /*2bf0*/  IMAD R73, R73, UR7, R32 ;  /* 0x0000000749497c24 */ /* 0x000fe2000f8e0220 */
[----:B------:R-:W-:Y:S02]  /*2c00*/  ULDC.64 UR6, c[0x0][0x5b0] ;  /* 0x00016c0000067ab9 */ /* 0x000fe40000000a00 */
[----:B------:R-:W-:-:S02]  /*2c10*/  IMAD R29, R31, UR6, RZ ;  /* 0x000000061f1d7c24 */ /* 0x000fc4000f8e02ff */
[----:B------:R-:W-:Y:S02]  /*2c20*/  IMAD.IADD R25, R25, 0x1, R73 ;  /* 0x0000000119197824 */ /* 0x000fe400078e0249 */
[C---:B------:R-:W-:Y:S02]  /*2c30*/  IMAD R29, R33.reuse, UR7, R29 ;  /* 0x00000007211d7c24 */ /* 0x040fe4000f8e021d */
[----:B------:R-:W-:-:S03]  /*2c40*/  IMAD.WIDE.U32 R14, R33, UR6, R24 ;  /* 0x00000006210e7c25 */ /* 0x000fc6000f8e0018 */
[----:B------:R-:W-:-:S04]  /*2c50*/  IADD3 R14, P1, R14, UR10, RZ ;  /* 0x0000000a0e0e7c10 */ /* 0x000fc8000ff3e0ff */
[--C-:B------:R-:W-:Y:S02]  /*2c60*/  IADD3.X R15, R15, UR11, R29.reuse, P1, !PT ;  /* 0x0000000b0f0f7c10 */ /* 0x100fe40008ffe41d */
[----:B------:R-:W-:Y:S01]  /*2c70*/  PRMT R29, RZ, 0x7610, R29 ;  /* 0x00007610ff1d7816 */ /* 0x000fe2000000001d */
[----:B------:R-:W-:Y:S06]  /*2c80*/  @P3 BRA `(.L_x_41) ;  /* 0x0000000000043947 */ /* 0x000fec0003800000 */
[----:B------:R0:W5:Y:S02]  /*2c90*/  LDG.E.U8 R29, desc[UR16][R14.64] ;  /* 0x000000100e1d7981 */ /* 0x000164000c1e1100 */
.L_x_41:
[----:B------:R-:W-:Y:S05]  /*2ca0*/  BSYNC B1 ;  /* 0x0000000000017941 */ /* 0x000fea0003800000 */
.L_x_40:
[----:B-----5:R-:W-:Y:S01]  /*2cb0*/  LOP3.LUT R29, R29, 0xff, RZ, 0xc0, !PT ;  /* 0x000000ff1d1d7812 */ /* 0x020fe200078ec0ff */
[----:B------:R-:W-:Y:S01]  /*2cc0*/  BSSY B1, `(.L_x_42) ;  /* 0x000000c000017945 */ /* 0x000fe20003800000 */
[----:B------:R-:W-:Y:S02]  /*2cd0*/  ISETP.GE.AND P1, PT, R28, 0x2, PT ;  /* 0x000000021c00780c */ /* 0x000fe40003f26270 */
[----:B------:R-:W-:Y:S02]  /*2ce0*/  F2FP.F16.E4M3.UNPACK_B R29, R29 ;  /* 0x0000001dff1d723e */ /* 0x000fe400020006ff */
[----:B------:R-:W-:-:S03]  /*2cf0*/  ISETP.LT.OR P2, PT, R27, 0x1, !P1 ;  /* 0x000000011b00780c */ /* 0x000fc60004f41670 */
[----:B------:R-:W-:-:S05]  /*2d00*/  HADD2.F32 R29, -RZ, R29.H0_H0 ;  /* 0x2000001dff1d7230 */ /* 0x000fca0000004100 */
[----:B------:R-:W-:Y:S01]  /*2d10*/  FMUL R32, R29, R12 ;  /* 0x0000000c1d207220 */ /* 0x000fe20000400000 */
[----:B------:R-:W-:-:S03]  /*2d20*/  PRMT R29, RZ, 0x7610, R29 ;  /* 0x00007610ff1d7816 */ /* 0x000fc6000000001d */
[----:B--2---:R-:W-:-:S05]  /*2d30*/  FFMA R32, R79, R7, R32 ;  /* 0x000000074f207223 */ /* 0x004fca0000000020 */
[----:B------:R-:W-:-:S05]  /*2d40*/  F2FP.SATFINITE.E4M3.F32.PACK_AB_MERGE_C R35, RZ, R32, RZ ;  /* 0x00000020ff23723e */ /* 0x000fca00048070ff */
[----:B------:R1:W-:Y:S01]  /*2d50*/  @!P3 STG.E.U8 desc[UR16][R8.64], R35 ;  /* 0x000000230800b986 */ /* 0x0003e2000c101110 */
[----:B------:R-:W-:Y:S05]  /*2d60*/  @P2 BRA `(.L_x_43) ;  /* 0x0000000000042947 */ /* 0x000fea0003800000 */
[----:B------:R2:W5:Y:S02]  /*2d70*/  LDG.E.U8 R29, desc[UR16][R14.64+0x1] ;  /* 0x000001100e1d7981 */ /* 0x000564000c1e1100 */
.L_x_43:
[----:B------:R-:W-:Y:S05]  /*2d80*/  BSYNC B1 ;  /* 0x0000000000017941 */ /* 0x000fea0003800000 */
.L_x_42:
[----:B-----5:R-:W-:Y:S01]  /*2d90*/  LOP3.LUT R29, R29, 0xff, RZ, 0xc0, !PT ;  /* 0x000000ff1d1d7812 */ /* 0x020fe200078ec0ff */
[----:B------:R-:W-:Y:S01]  /*2da0*/  BSSY B1, `(.L_x_44) ;  /* 0x0000012000017945 */ /* 0x000fe20003800000 */
[----:B------:R-:W-:Y:S02]  /*2db0*/  IADD3 R33, P3, R33, 0x8, RZ ;  /* 0x0000000821217810 */ /* 0x000fe40007f7e0ff */
[----:B------:R-:W-:Y:S02]  /*2dc0*/  F2FP.F16.E4M3.UNPACK_B R29, R29 ;  /* 0x0000001dff1d723e */ /* 0x000fe400020006ff */
[----:B------:R-:W-:Y:S01]  /*2dd0*/  ISETP.LT.OR P0, PT, R27, 0x9, !P0 ;  /* 0x000000091b00780c */ /* 0x000fe20004701670 */
[----:B------:R-:W-:Y:S02]  /*2de0*/  IMAD.X R30, RZ, RZ, R31, P3 ;  /* 0x000000ffff1e7224 */ /* 0x000fe400018e061f */
[----:B------:R-:W-:Y:S02]  /*2df0*/  HADD2.F32 R29, -RZ, R29.H0_H0 ;  /* 0x2000001dff1d7230 */ /* 0x000fe40000004100 */
[----:B------:R-:W-:-:S02]  /*2e00*/  IMAD R30, R30, UR6, RZ ;  /* 0x000000061e1e7c24 */ /* 0x000fc4000f8e02ff */
[----:B------:R-:W-:-:S04]  /*2e10*/  IMAD.WIDE.U32 R24, R33, UR6, R24 ;  /* 0x0000000621187c25 */ /* 0x000fc8000f8e0018 */
[----:B------:R-:W-:Y:S01]  /*2e20*/  FMUL R29, R29, R12 ;  /* 0x0000000c1d1d7220 */ /* 0x000fe20000400000 */
[----:B------:R-:W-:-:S03]  /*2e30*/  IMAD R33, R33, UR7, R30 ;  /* 0x0000000721217c24 */ /* 0x000fc6000f8e021e */
[----:B------:R-:W-:Y:S01]  /*2e40*/  FFMA R29, R80, R7, R29 ;  /* 0x00000007501d7223 */ /* 0x000fe2000000001d */
[----:B------:R-:W-:-:S04]  /*2e50*/  IADD3 R24, P3, R24, UR10, RZ ;  /* 0x0000000a18187c10 */ /* 0x000fc8000ff7e0ff */
[----:B------:R-:W-:Y:S02]  /*2e60*/  F2FP.SATFINITE.E4M3.F32.PACK_AB_MERGE_C R31, RZ, R29, RZ ;  /* 0x0000001dff1f723e */ /* 0x000fe400048070ff */
[----:B------:R-:W-:Y:S02]  /*2e70*/  IADD3.X R25, R25, UR11, R33, P3, !PT ;  /* 0x0000000b19197c10 */ /* 0x000fe40009ffe421 */
[----:B------:R-:W-:Y:S01]  /*2e80*/  PRMT R29, RZ, 0x7610, R29 ;  /* 0x00007610ff1d7816 */ /* 0x000fe2000000001d */
[----:B------:R3:W-:Y:S01]  /*2e90*/  @!P2 STG.E.U8 desc[UR16][R8.64+0x1], R31 ;  /* 0x0000011f0800a986 */ /* 0x0007e2000c101110 */
[----:B------:R-:W-:Y:S05]  /*2ea0*/  @P0 BRA `(.L_x_45) ;  /* 0x0000000000040947 */ /* 0x000fea0003800000 */
[----:B------:R4:W5:Y:S02]  /*2eb0*/  LDG.E.U8 R29, desc[UR16][R24.64] ;  /* 0x00000010181d7981 */ /* 0x000964000c1e1100 */
.L_x_45:
[----:B------:R-:W-:Y:S05]  /*2ec0*/  BSYNC B1 ;  /* 0x0000000000017941 */ /* 0x000fea0003800000 */
.L_x_44:
[----:B-----5:R-:W-:Y:S01]  /*2ed0*/  LOP3.LUT R29, R29, 0xff, RZ, 0xc0, !PT ;  /* 0x000000ff1d1d7812 */ /* 0x020fe200078ec0ff */
[----:B------:R-:W-:Y:S01]  /*2ee0*/  BSSY B1, `(.L_x_46) ;  /* 0x000000b000017945 */ /* 0x000fe20003800000 */
[----:B------:R-:W-:Y:S02]  /*2ef0*/  ISETP.LT.OR P1, PT, R27, 0x9, !P1 ;  /* 0x000000091b00780c */ /* 0x000fe40004f21670 */
[----:B------:R-:W-:-:S05]  /*2f00*/  F2FP.F16.E4M3.UNPACK_B R29, R29 ;  /* 0x0000001dff1d723e */ /* 0x000fca00020006ff */
[----:B------:R-:W-:-:S05]  /*2f10*/  HADD2.F32 R29, -RZ, R29.H0_H0 ;  /* 0x2000001dff1d7230 */ /* 0x000fca0000004100 */
[----:B------:R-:W-:Y:S01]  /*2f20*/  FMUL R30, R29, R12 ;  /* 0x0000000c1d1e7220 */ /* 0x000fe20000400000 */
[----:B------:R-:W-:-:S03]  /*2f30*/  PRMT R29, RZ, 0x7610, R29 ;  /* 0x00007610ff1d7816 */ /* 0x000fc6000000001d */
[----:B------:R-:W-:-:S05]  /*2f40*/  FFMA R30, R77, R7, R30 ;  /* 0x000000074d1e7223 */ /* 0x000fca000000001e */
[----:B---3--:R-:W-:-:S05]  /*2f50*/  F2FP.SATFINITE.E4M3.F32.PACK_AB_MERGE_C R31, RZ, R30, RZ ;  /* 0x0000001eff1f723e */ /* 0x008fca00048070ff */
[----:B------:R3:W-:Y:S01]  /*2f60*/  @!P0 STG.E.U8 desc[UR16][R10.64], R31 ;  /* 0x0000001f0a008986 */ /* 0x0007e2000c101110 */
[----:B------:R-:W-:Y:S05]  /*2f70*/  @P1 BRA `(.L_x_47) ;  /* 0x0000000000041947 */ /* 0x000fea0003800000 */
[----:B------:R0:W5:Y:S02]  /*2f80*/  LDG.E.U8 R29, desc[UR16][R24.64+0x1] ;  /* 0x00000110181d7981 */ /* 0x000164000c1e1100 */
.L_x_47:
[----:B------:R-:W-:Y:S05]  /*2f90*/  BSYNC B1 ;  /* 0x0000000000017941 */ /* 0x000fea0003800000 */
.L_x_46:
[----:B-----5:R-:W-:Y:S01]  /*2fa0*/  LOP3.LUT R29, R29, 0xff, RZ, 0xc0, !PT ;  /* 0x000000ff1d1d7812 */ /* 0x020fe200078ec0ff */
[----:B------:R-:W-:Y:S01]  /*2fb0*/  BSSY B1, `(.L_x_48) ;  /* 0x000000c000017945 */ /* 0x000fe20003800000 */
[----:B------:R-:W-:Y:S02]  /*2fc0*/  ISETP.GE.AND P0, PT, R28, 0x9, PT ;  /* 0x000000091c00780c */ /* 0x000fe40003f06270 */
[----:B------:R-:W-:Y:S02]  /*2fd0*/  F2FP.F16.E4M3.UNPACK_B R29, R29 ;  /* 0x0000001dff1d723e */ /* 0x000fe400020006ff */
[----:B------:R-:W-:-:S03]  /*2fe0*/  ISETP.LT.OR P2, PT, R27, 0x1, !P0 ;  /* 0x000000011b00780c */ /* 0x000fc60004741670 */
[----:B------:R-:W-:-:S05]  /*2ff0*/  HADD2.F32 R29, -RZ, R29.H0_H0 ;  /* 0x2000001dff1d7230 */ /* 0x000fca0000004100 */
[----:B------:R-:W-:-:S04]  /*3000*/  FMUL R29, R29, R12 ;  /* 0x0000000c1d1d7220 */ /* 0x000fc80000400000 */
[----:B------:R-:W-:-:S05]  /*3010*/  FFMA R29, R78, R7, R29 ;  /* 0x000000074e1d7223 */ /* 0x000fca000000001d */
[----:B---3--:R-:W-:Y:S02]  /*3020*/  F2FP.SATFINITE.E4M3.F32.PACK_AB_MERGE_C R31, RZ, R29, RZ ;  /* 0x0000001dff1f723e */ /* 0x008fe400048070ff */
[----:B------:R-:W-:-:S03]  /*3030*/  PRMT R29, RZ, 0x7610, R29 ;  /* 0x00007610ff1d7816 */ /* 0x000fc6000000001d */
[----:B------:R3:W-:Y:S01]  /*3040*/  @!P1 STG.E.U8 desc[UR16][R10.64+0x1], R31 ;  /* 0x0000011f0a009986 */ /* 0x0007e2000c101110 */
[----:B------:R-:W-:Y:S05]  /*3050*/  @P2 BRA `(.L_x_49) ;  /* 0x0000000000042947 */ /* 0x000fea0003800000 */
[----:B------:R0:W5:Y:S02]  /*3060*/  LDG.E.U8 R29, desc[UR16][R14.64+0x8] ;  /* 0x000008100e1d7981 */ /* 0x000164000c1e1100 */
.L_x_49:
[----:B------:R-:W-:Y:S05]  /*3070*/  BSYNC B1 ;  /* 0x0000000000017941 */ /* 0x000fea0003800000 */
.L_x_48:
        /* <DEDUP_REMOVED lines=13> */
.L_x_51:
[----:B------:R-:W-:Y:S05]  /*3150*/  BSYNC B1 ;  /* 0x0000000000017941 */ /* 0x000fea0003800000 */
.L_x_50:
[----:B-----5:R-:W-:Y:S01]  /*3160*/  LOP3.LUT R29, R29, 0xff, RZ, 0xc0, !PT ;  /* 0x000000ff1d1d7812 */ /* 0x020fe200078ec0ff */
[----:B------:R-:W-:Y:S01]  /*3170*/  BSSY B1, `(.L_x_52) ;  /* 0x000000b000017945 */ /* 0x000fe20003800000 */
[----:B------:R-:W-:Y:S02]  /*3180*/  ISETP.LT.OR P0, PT, R27, 0x9, !P0 ;  /* 0x000000091b00780c */ /* 0x000fe40004701670 */
[----:B------:R-:W-:-:S05]  /*3190*/  F2FP.F16.E4M3.UNPACK_B R29, R29 ;  /* 0x0000001dff1d723e */ /* 0x000fca00020006ff */
        /* <DEDUP_REMOVED lines=8> */
.L_x_53:
[----:B------:R-:W-:Y:S05]  /*3220*/  BSYNC B1 ;  /* 0x0000000000017941 */ /* 0x000fea0003800000 */
.L_x_52:
        /* <DEDUP_REMOVED lines=12> */
.L_x_55:
[----:B------:R-:W-:Y:S05]  /*32f0*/  BSYNC B1 ;  /* 0x0000000000017941 */ /* 0x000fea0003800000 */
.L_x_54:
        /* <DEDUP_REMOVED lines=13> */
.L_x_57:
[----:B------:R-:W-:Y:S05]  /*33d0*/  BSYNC B1 ;  /* 0x0000000000017941 */ /* 0x000fea0003800000 */
.L_x_56:
        /* <DEDUP_REMOVED lines=13> */
.L_x_59:
[----:B------:R-:W-:Y:S05]  /*34b0*/  BSYNC B1 ;  /* 0x0000000000017941 */ /* 0x000fea0003800000 */
.L_x_58:
        /* <DEDUP_REMOVED lines=12> */
.L_x_61:
[----:B------:R-:W-:Y:S05]  /*3580*/  BSYNC B1 ;  /* 0x0000000000017941 */ /* 0x000fea0003800000 */
.L_x_60:
        /* <DEDUP_REMOVED lines=12> */
.L_x_63:
[----:B------:R-:W-:Y:S05]  /*3650*/  BSYNC B1 ;  /* 0x0000000000017941 */ /* 0x000fea0003800000 */
.L_x_62:
        /* <DEDUP_REMOVED lines=13> */
.L_x_65:
[----:B------:R-:W-:Y:S05]  /*3730*/  BSYNC B1 ;  /* 0x0000000000017941 */ /* 0x000fea0003800000 */
.L_x_64:
        /* <DEDUP_REMOVED lines=13> */
.L_x_67:
[----:B------:R-:W-:Y:S05]  /*3810*/  BSYNC B1 ;  /* 0x0000000000017941 */ /* 0x000fea0003800000 */
.L_x_66:
        /* <DEDUP_REMOVED lines=12> */
.L_x_69:
[----:B------:R-:W-:Y:S05]  /*38e0*/  BSYNC B1 ;  /* 0x0000000000017941 */ /* 0x000fea0003800000 */
.L_x_68:
        /* <DEDUP_REMOVED lines=12> */
.L_x_71:
[----:B------:R-:W-:Y:S05]  /*39b0*/  BSYNC B1 ;  /* 0x0000000000017941 */ /* 0x000fea0003800000 */
.L_x_70:
        /* <DEDUP_REMOVED lines=13> */
.L_x_73:
[----:B------:R-:W-:Y:S05]  /*3a90*/  BSYNC B1 ;  /* 0x0000000000017941 */ /* 0x000fea0003800000 */
.L_x_72:
        /* <DEDUP_REMOVED lines=13> */
.L_x_75:
[----:B------:R-:W-:Y:S05]  /*3b70*/  BSYNC B1 ;  /* 0x0000000000017941 */ /* 0x000fea0003800000 */
.L_x_74:
        /* <DEDUP_REMOVED lines=12> */
.L_x_77:
[----:B------:R-:W-:Y:S05]  /*3c40*/  BSYNC B1 ;  /* 0x0000000000017941 */ /* 0x000fea0003800000 */
.L_x_76:
        /* <DEDUP_REMOVED lines=12> */
.L_x_79:
[----:B------:R-:W-:Y:S05]  /*3d10*/  BSYNC B1 ;  /* 0x0000000000017941 */ /* 0x000fea0003800000 */
.L_x_78:
        /* <DEDUP_REMOVED lines=13> */
.L_x_81:
[----:B------:R-:W-:Y:S05]  /*3df0*/  BSYNC B1 ;  /* 0x0000000000017941 */ /* 0x000fea0003800000 */
.L_x_80:
        /* <DEDUP_REMOVED lines=13> */
.L_x_83:
[----:B------:R-:W-:Y:S05]  /*3ed0*/  BSYNC B1 ;  /* 0x0000000000017941 */ /* 0x000fea0003800000 */
.L_x_82:
        /* <DEDUP_REMOVED lines=12> */
.L_x_85:
[----:B------:R-:W-:Y:S05]  /*3fa0*/  BSYNC B1 ;  /* 0x0000000000017941 */ /* 0x000fea0003800000 */
.L_x_84:
[----:B-----5:R-:W-:Y:S01]  /*3fb0*/  LOP3.LUT R29, R29, 0xff, RZ, 0xc0, !PT ;  /* 0x000000ff1d1d7812 */ /* 0x020fe200078ec0ff */
[----:B------:R-:W-:Y:S01]  /*3fc0*/  BSSY B1, `(.L_x_86) ;  /* 0x000000b000017945 */ /* 0x000fe20003800000 */
[----:B------:R-:W-:Y:S02]  /*3fd0*/  ISETP.LT.OR P1, PT, R27, 0x9, !P1 ;  /* 0x000000091b00780c */ /* 0x000fe40004f21670 */
[----:B------:R-:W-:-:S05]  /*3fe0*/  F2FP.F16.E4M3.UNPACK_B R29, R29 ;  /* 0x0000001dff1d723e */ /* 0x000fca00020006ff */
[----:B------:R-:W-:-:S05]  /*3ff0*/  HADD2.F32 R29, -RZ, R29.H0_H0 ;  /* 0x2000001dff1d7230 */ /* 0x000fca0000004100 */
[----:B------:R-:W-:-:S04]  /*4000*/  FMUL R30, R29, R12 ;  /* 0x0000000c1d1e7220 */ /* 0x000fc80000400000 */
[----:B------:R-:W-:Y:S01]  /*4010*/  FFMA R30, R23, R7, R30 ;  /* 0x00000007171e7223 */ /* 0x000fe2000000001e */
[----:B------:R-:W-:-:S04]  /*4020*/  PRMT R23, RZ, 0x7610, R23 ;  /* 0x00007610ff177816 */ /* 0x000fc80000000017 */
[----:B------:R-:W-:-:S05]  /*4030*/  F2FP.SATFINITE.E4M3.F32.PACK_AB_MERGE_C R29, RZ, R30, RZ ;  /* 0x0000001eff1d723e */ /* 0x000fca00048070ff */
[----:B------:R0:W-:Y:S01]  /*4040*/  @!P0 STG.E.U8 desc[UR16][R10.64+0x28], R29 ;  /* 0x0000281d0a008986 */ /* 0x0001e2000c101110 */
[----:B------:R-:W-:Y:S05]  /*4050*/  @P1 BRA `(.L_x_87) ;  /* 0x0000000000041947 */ /* 0x000fea0003800000 */
[----:B------:R0:W5:Y:S02]  /*4060*/  LDG.E.U8 R23, desc[UR16][R24.64+0x29] ;  /* 0x0000291018177981 */ /* 0x000164000c1e1100 */
.L_x_87:
[----:B------:R-:W-:Y:S05]  /*4070*/  BSYNC B1 ;  /* 0x0000000000017941 */ /* 0x000fea0003800000 */
.L_x_86:
        /* <DEDUP_REMOVED lines=8> */
[----:B0-----:R-:W-:Y:S02]  /*4100*/  F2FP.SATFINITE.E4M3.F32.PACK_AB_MERGE_C R29, RZ, R23, RZ ;  /* 0x00000017ff1d723e */ /* 0x001fe400048070ff */
[----:B------:R-:W-:-:S03]  /*4110*/  PRMT R23, RZ, 0x7610, R23 ;  /* 0x00007610ff177816 */ /* 0x000fc60000000017 */
[----:B------:R0:W-:Y:S01]  /*4120*/  @!P1 STG.E.U8 desc[UR16][R10.64+0x29], R29 ;  /* 0x0000291d0a009986 */ /* 0x0001e2000c101110 */
[----:B------:R-:W-:Y:S05]  /*4130*/  @P2 BRA `(.L_x_89) ;  /* 0x0000000000042947 */ /* 0x000fea0003800000 */
[----:B------:R0:W5:Y:S02]  /*4140*/  LDG.E.U8 R23, desc[UR16][R14.64+0x30] ;  /* 0x000030100e177981 */ /* 0x000164000c1e1100 */
.L_x_89:
[----:B------:R-:W-:Y:S05]  /*4150*/  BSYNC B1 ;  /* 0x0000000000017941 */ /* 0x000fea0003800000 */
.L_x_88:
[----:B-----5:R-:W-:Y:S01]  /*4160*/  LOP3.LUT R23, R23, 0xff, RZ, 0xc0, !PT ;  /* 0x000000ff17177812 */ /* 0x020fe200078ec0ff */
[----:B------:R-:W-:Y:S01]  /*4170*/  BSSY B1, `(.L_x_90) ;  /* 0x000000c000017945 */ /* 0x000fe20003800000 */
[----:B------:R-:W-:Y:S02]  /*4180*/  ISETP.GE.AND P1, PT, R28, 0x32, PT ;  /* 0x000000321c00780c */ /* 0x000fe40003f26270 */
[----:B------:R-:W-:Y:S02]  /*4190*/  F2FP.F16.E4M3.UNPACK_B R23, R23 ;  /* 0x00000017ff17723e */ /* 0x000fe400020006ff */
[----:B------:R-:W-:-:S03]  /*41a0*/  ISETP.LT.OR P3, PT, R27, 0x1, !P1 ;  /* 0x000000011b00780c */ /* 0x000fc60004f61670 */
        /* <DEDUP_REMOVED lines=8> */
.L_x_91:
[----:B------:R-:W-:Y:S05]  /*4230*/  BSYNC B1 ;  /* 0x0000000000017941 */ /* 0x000fea0003800000 */
.L_x_90:
[----:B-----5:R-:W-:Y:S01]  /*4240*/  LOP3.LUT R21, R21, 0xff, RZ, 0xc0, !PT ;  /* 0x000000ff15157812 */ /* 0x020fe200078ec0ff */
[----:B------:R-:W-:Y:S01]  /*4250*/  BSSY B1, `(.L_x_92) ;  /* 0x000000b000017945 */ /* 0x000fe20003800000 */
[----:B------:R-:W-:Y:S02]  /*4260*/  ISETP.LT.OR P0, PT, R27, 0x9, !P0 ;  /* 0x000000091b00780c */ /* 0x000fe40004701670 */
[----:B------:R-:W-:-:S05]  /*4270*/  F2FP.F16.E4M3.UNPACK_B R21, R21 ;  /* 0x00000015ff15723e */ /* 0x000fca00020006ff */
        /* <DEDUP_REMOVED lines=8> */
.L_x_93:
[----:B------:R-:W-:Y:S05]  /*4300*/  BSYNC B1 ;  /* 0x0000000000017941 */ /* 0x000fea0003800000 */
.L_x_92:
        /* <DEDUP_REMOVED lines=12> */
.L_x_95:
[----:B------:R-:W-:Y:S05]  /*43d0*/  BSYNC B1 ;  /* 0x0000000000017941 */ /* 0x000fea0003800000 */
.L_x_94:
        /* <DEDUP_REMOVED lines=13> */
.L_x_97:
[----:B------:R-:W-:Y:S05]  /*44b0*/  BSYNC B1 ;  /* 0x0000000000017941 */ /* 0x000fea0003800000 */
.L_x_96:
        /* <DEDUP_REMOVED lines=13> */
.L_x_99:
[----:B------:R-:W-:Y:S05]  /*4590*/  BSYNC B1 ;  /* 0x0000000000017941 */ /* 0x000fea0003800000 */
.L_x_98:
[----:B-----5:R-:W-:Y:S01]  /*45a0*/  LOP3.LUT R17, R17, 0xff, RZ, 0xc0, !PT ;  /* 0x000000ff11117812 */ /* 0x020fe200078ec0ff */
[----:B------:R-:W-:Y:S01]  /*45b0*/  BSSY B1, `(.L_x_100) ;  /* 0x000000b000017945 */ /* 0x000fe20003800000 */
[----:B------:R-:W-:Y:S02]  /*45c0*/  ISETP.LT.OR P0, PT, R27, 0x9, !P0 ;  /* 0x000000091b00780c */ /* 0x000fe40004701670 */
[----:B------:R-:W-:Y:S02]  /*45d0*/  F2FP.F16.E4M3.UNPACK_B R17, R17 ;  /* 0x00000011ff11723e */ /* 0x000fe400020006ff */
[----:B0-2---:R-:W-:-:S03]  /*45e0*/  PRMT R14, RZ, 0x7610, R14 ;  /* 0x00007610ff0e7816 */ /* 0x005fc6000000000e */
[----:B------:R-:W-:-:S05]  /*45f0*/  HADD2.F32 R17, -RZ, R17.H0_H0 ;  /* 0x20000011ff117230 */ /* 0x000fca0000004100 */
[----:B------:R-:W-:-:S04]  /*4600*/  FMUL R17, R17, R12 ;  /* 0x0000000c11117220 */ /* 0x000fc80000400000 */
[----:B------:R-:W-:-:S05]  /*4610*/  FFMA R17, R18, R7, R17 ;  /* 0x0000000712117223 */ /* 0x000fca0000000011 */
[----:B------:R-:W-:-:S05]  /*4620*/  F2FP.SATFINITE.E4M3.F32.PACK_AB_MERGE_C R17, RZ, R17, RZ ;  /* 0x00000011ff11723e */ /* 0x000fca00048070ff */
[----:B------:R0:W-:Y:S01]  /*4630*/  @!P3 STG.E.U8 desc[UR16][R8.64+0x39], R17 ;  /* 0x000039110800b986 */ /* 0x0001e2000c101110 */
[----:B------:R-:W-:Y:S05]  /*4640*/  @P0 BRA `(.L_x_101) ;  /* 0x0000000000040947 */ /* 0x000fea0003800000 */
[----:B------:R2:W5:Y:S02]  /*4650*/  LDG.E.U8 R14, desc[UR16][R24.64+0x38] ;  /* 0x00003810180e7981 */ /* 0x000564000c1e1100 */
.L_x_101:
[----:B------:R-:W-:Y:S05]  /*4660*/  BSYNC B1 ;  /* 0x0000000000017941 */ /* 0x000fea0003800000 */
.L_x_100:
[----:B-----5:R-:W-:Y:S01]  /*4670*/  LOP3.LUT R14, R14, 0xff, RZ, 0xc0, !PT ;  /* 0x000000ff0e0e7812 */ /* 0x020fe200078ec0ff */
[----:B------:R-:W-:Y:S01]  /*4680*/  BSSY B1, `(.L_x_102) ;  /* 0x000000b000017945 */ /* 0x000fe20003800000 */
[----:B------:R-:W-:Y:S02]  /*4690*/  ISETP.LT.OR P1, PT, R27, 0x9, !P1 ;  /* 0x000000091b00780c */ /* 0x000fe40004f21670 */
[----:B------:R-:W-:-:S05]  /*46a0*/  F2FP.F16.E4M3.UNPACK_B R14, R14 ;  /* 0x0000000eff0e723e */ /* 0x000fca00020006ff */
[----:B01-3--:R-:W-:-:S05]  /*46b0*/  HADD2.F32 R9, -RZ, R14.H0_H0 ;  /* 0x2000000eff097230 */ /* 0x00bfca0000004100 */
[----:B------:R-:W-:-:S04]  /*46c0*/  FMUL R8, R9, R12 ;  /* 0x0000000c09087220 */ /* 0x000fc80000400000 */
[----:B------:R-:W-:-:S05]  /*46d0*/  FFMA R8, R13, R7, R8 ;  /* 0x000000070d087223 */ /* 0x000fca0000000008 */
[----:B------:R-:W-:Y:S02]  /*46e0*/  F2FP.SATFINITE.E4M3.F32.PACK_AB_MERGE_C R9, RZ, R8, RZ ;  /* 0x00000008ff09723e */ /* 0x000fe400048070ff */
[----:B------:R-:W-:-:S03]  /*46f0*/  PRMT R8, RZ, 0x7610, R8 ;  /* 0x00007610ff087816 */ /* 0x000fc60000000008 */
[----:B------:R0:W-:Y:S01]  /*4700*/  @!P0 STG.E.U8 desc[UR16][R10.64+0x38], R9 ;  /* 0x000038090a008986 */ /* 0x0001e2000c101110 */
[----:B------:R-:W-:Y:S05]  /*4710*/  @P1 BRA `(.L_x_103) ;  /* 0x0000000000041947 */ /* 0x000fea0003800000 */
[----:B------:R1:W5:Y:S02]  /*4720*/  LDG.E.U8 R8, desc[UR16][R24.64+0x39] ;  /* 0x0000391018087981 */ /* 0x000364000c1e1100 */
.L_x_103:
[----:B------:R-:W-:Y:S05]  /*4730*/  BSYNC B1 ;  /* 0x0000000000017941 */ /* 0x000fea0003800000 */
.L_x_102:
[----:B------:R-:W-:Y:S05]  /*4740*/  @P1 BRA `(.L_x_104) ;  /* 0x0000000800601947 */ /* 0x000fea0003800000 */
[----:B-----5:R-:W-:-:S04]  /*4750*/  LOP3.LUT R8, R8, 0xff, RZ, 0xc0, !PT ;  /* 0x000000ff08087812 */ /* 0x020fc800078ec0ff */
[----:B------:R-:W-:-:S05]  /*4760*/  F2FP.F16.E4M3.UNPACK_B R8, R8 ;  /* 0x00000008ff08723e */ /* 0x000fca00020006ff */
[----:B0-----:R-:W-:-:S05]  /*4770*/  HADD2.F32 R9, -RZ, R8.H0_H0 ;  /* 0x20000008ff097230 */ /* 0x001fca0000004100 */
[----:B------:R-:W-:-:S04]  /*4780*/  FMUL R9, R9, R12 ;  /* 0x0000000c09097220 */ /* 0x000fc80000400000 */
[----:B------:R-:W-:-:S05]  /*4790*/  FFMA R9, R16, R7, R9 ;  /* 0x0000000710097223 */ /* 0x000fca0000000009 */
[----:B------:R-:W-:-:S05]  /*47a0*/  F2FP.SATFINITE.E4M3.F32.PACK_AB_MERGE_C R9, RZ, R9, RZ ;  /* 0x00000009ff09723e */ /* 0x000fca00048070ff */
[----:B------:R3:W-:Y:S01]  /*47b0*/  STG.E.U8 desc[UR16][R10.64+0x39], R9 ;  /* 0x000039090a007986 */ /* 0x0007e2000c101110 */
[----:B------:R-:W-:Y:S05]  /*47c0*/  BRA `(.L_x_104) ;  /* 0x0000000800407947 */ /* 0x000fea0003800000 */
.L_x_39:
[C---:B------:R-:W-:Y:S01]  /*47d0*/  ISETP.GE.AND P3, PT, R28.reuse, 0x1, PT ;  /* 0x000000011c00780c */ /* 0x040fe20003f66270 */
[-C--:B--2---:R-:W-:Y:S01]  /*47e0*/  FMUL R79, R79, R7.reuse ;  /* 0x000000074f4f7220 */ /* 0x084fe20000400000 */
[----:B------:R-:W-:Y:S01]  /*47f0*/  ISETP.GE.AND P0, PT, R28, 0x2, PT ;  /* 0x000000021c00780c */ /* 0x000fe20003f06270 */
[-C--:B------:R-:W-:Y:S01]  /*4800*/  FMUL R80, R80, R7.reuse ;  /* 0x0000000750507220 */ /* 0x080fe20000400000 */
[----:B------:R-:W-:Y:S01]  /*4810*/  ISETP.LT.OR P1, PT, R27, 0x1, !P3 ;  /* 0x000000011b00780c */ /* 0x000fe20005f21670 */
[-C--:B------:R-:W-:Y:S01]  /*4820*/  FMUL R77, R77, R7.reuse ;  /* 0x000000074d4d7220 */ /* 0x080fe20000400000 */
[C---:B------:R-:W-:Y:S01]  /*4830*/  ISETP.LT.OR P2, PT, R27.reuse, 0x1, !P0 ;  /* 0x000000011b00780c */ /* 0x040fe20004741670 */
[-C--:B------:R-:W-:Y:S01]  /*4840*/  FMUL R78, R78, R7.reuse ;  /* 0x000000074e4e7220 */ /* 0x080fe20000400000 */
[----:B------:R-:W-:Y:S01]  /*4850*/  ISETP.LT.OR P3, PT, R27, 0x9, !P3 ;  /* 0x000000091b00780c */ /* 0x000fe20005f61670 */
[----:B------:R-:W-:Y:S01]  /*4860*/  FMUL R75, R75, R7 ;  /* 0x000000074b4b7220 */ /* 0x000fe20000400000 */
[----:B------:R-:W-:Y:S01]  /*4870*/  F2FP.SATFINITE.E4M3.F32.PACK_AB_MERGE_C R79, RZ, R79, RZ ;  /* 0x0000004fff4f723e */ /* 0x000fe200048070ff */
[-C--:B------:R-:W-:Y:S01]  /*4880*/  FMUL R76, R76, R7.reuse ;  /* 0x000000074c4c7220 */ /* 0x080fe20000400000 */
[----:B------:R-:W-:Y:S01]  /*4890*/  F2FP.SATFINITE.E4M3.F32.PACK_AB_MERGE_C R15, RZ, R80, RZ ;  /* 0x00000050ff0f723e */ /* 0x000fe200048070ff */
[----:B------:R-:W-:Y:S01]  /*48a0*/  FMUL R74, R74, R7 ;  /* 0x000000074a4a7220 */ /* 0x000fe20000400000 */
[----:B------:R-:W-:Y:S01]  /*48b0*/  F2FP.SATFINITE.E4M3.F32.PACK_AB_MERGE_C R77, RZ, R77, RZ ;  /* 0x0000004dff4d723e */ /* 0x000fe200048070ff */
[-C--:B------:R-:W-:Y:S01]  /*48c0*/  FMUL R72, R72, R7.reuse ;  /* 0x0000000748487220 */ /* 0x080fe20000400000 */
[----:B------:R-:W-:Y:S01]  /*48d0*/  ISETP.LT.OR P0, PT, R27, 0x9, !P0 ;  /* 0x000000091b00780c */ /* 0x000fe20004701670 */
[----:B------:R-:W-:Y:S01]  /*48e0*/  @!P1 STG.E.U8 desc[UR16][R8.64], R79 ;  /* 0x0000004f08009986 */ /* 0x000fe2000c101110 */
[C---:B------:R-:W-:Y:S01]  /*48f0*/  ISETP.GE.AND P1, PT, R28.reuse, 0x9, PT ;  /* 0x000000091c00780c */ /* 0x040fe20003f26270 */
[----:B------:R-:W-:Y:S01]  /*4900*/  FMUL R69, R69, R7 ;  /* 0x0000000745457220 */ /* 0x000fe20000400000 */
[----:B------:R-:W-:Y:S01]  /*4910*/  F2FP.SATFINITE.E4M3.F32.PACK_AB_MERGE_C R75, RZ, R75, RZ ;  /* 0x0000004bff4b723e */ /* 0x000fe200048070ff */
[----:B------:R0:W-:Y:S01]  /*4920*/  @!P2 STG.E.U8 desc[UR16][R8.64+0x1], R15 ;  /* 0x0000010f0800a986 */ /* 0x0001e2000c101110 */
[----:B------:R-:W-:Y:S01]  /*4930*/  ISETP.GE.AND P2, PT, R28, 0xa, PT ;  /* 0x0000000a1c00780c */ /* 0x000fe20003f46270 */
[-C--:B------:R-:W-:Y:S01]  /*4940*/  FMUL R70, R70, R7.reuse ;  /* 0x0000000746467220 */ /* 0x080fe20000400000 */
[----:B------:R-:W-:Y:S01]  /*4950*/  F2FP.SATFINITE.E4M3.F32.PACK_AB_MERGE_C R25, RZ, R76, RZ ;  /* 0x0000004cff19723e */ /* 0x000fe200048070ff */
[----:B------:R-:W-:Y:S01]  /*4960*/  @!P3 STG.E.U8 desc[UR16][R10.64], R77 ;  /* 0x0000004d0a00b986 */ /* 0x000fe2000c101110 */
[C---:B------:R-:W-:Y:S01]  /*4970*/  ISETP.LT.OR P3, PT, R27.reuse, 0x1, !P1 ;  /* 0x000000011b00780c */ /* 0x040fe20004f61670 */
[-C--:B------:R-:W-:Y:S01]  /*4980*/  FMUL R68, R68, R7.reuse ;  /* 0x0000000744447220 */ /* 0x080fe20000400000 */
[----:B------:R-:W-:Y:S01]  /*4990*/  ISETP.LT.OR P5, PT, R27, 0x1, !P2 ;  /* 0x000000011b00780c */ /* 0x000fe200057a1670 */
[-C--:B------:R-:W-:Y:S01]  /*49a0*/  FMUL R67, R67, R7.reuse ;  /* 0x0000000743437220 */ /* 0x080fe20000400000 */
[----:B------:R-:W-:Y:S01]  /*49b0*/  ISETP.LT.OR P1, PT, R27, 0x9, !P1 ;  /* 0x000000091b00780c */ /* 0x000fe20004f21670 */
[-C--:B------:R-:W-:Y:S01]  /*49c0*/  FMUL R65, R65, R7.reuse ;  /* 0x0000000741417220 */ /* 0x080fe20000400000 */
[----:B------:R-:W-:Y:S01]  /*49d0*/  F2FP.SATFINITE.E4M3.F32.PACK_AB_MERGE_C R29, RZ, R74, RZ ;  /* 0x0000004aff1d723e */ /* 0x000fe200048070ff */
[-C--:B------:R-:W-:Y:S01]  /*49e0*/  FMUL R66, R66, R7.reuse ;  /* 0x0000000742427220 */ /* 0x080fe20000400000 */
[----:B0-----:R-:W-:Y:S01]  /*49f0*/  F2FP.SATFINITE.E4M3.F32.PACK_AB_MERGE_C R15, RZ, R78, RZ ;  /* 0x0000004eff0f723e */ /* 0x001fe200048070ff */
[-C--:B------:R-:W-:Y:S01]  /*4a00*/  FMUL R64, R64, R7.reuse ;  /* 0x0000000740407220 */ /* 0x080fe20000400000 */
[----:B------:R-:W-:Y:S01]  /*4a10*/  ISETP.LT.OR P2, PT, R27, 0x9, !P2 ;  /* 0x000000091b00780c */ /* 0x000fe20005741670 */
[-C--:B------:R-:W-:Y:S01]  /*4a20*/  FMUL R63, R63, R7.reuse ;  /* 0x000000073f3f7220 */ /* 0x080fe20000400000 */
[----:B------:R-:W-:Y:S01]  /*4a30*/  F2FP.SATFINITE.E4M3.F32.PACK_AB_MERGE_C R31, RZ, R72, RZ ;  /* 0x00000048ff1f723e */ /* 0x000fe200048070ff */
[----:B------:R0:W-:Y:S01]  /*4a40*/  @!P0 STG.E.U8 desc[UR16][R10.64+0x1], R15 ;  /* 0x0000010f0a008986 */ /* 0x0001e2000c101110 */
[C---:B------:R-:W-:Y:S01]  /*4a50*/  ISETP.GE.AND P0, PT, R28.reuse, 0x11, PT ;  /* 0x000000111c00780c */ /* 0x040fe20003f06270 */
[----:B------:R-:W-:Y:S01]  /*4a60*/  FMUL R61, R61, R7 ;  /* 0x000000073d3d7220 */ /* 0x000fe20000400000 */
[----:B------:R-:W-:Y:S01]  /*4a70*/  F2FP.SATFINITE.E4M3.F32.PACK_AB_MERGE_C R69, RZ, R69, RZ ;  /* 0x00000045ff45723e */ /* 0x000fe200048070ff */
[----:B------:R-:W-:Y:S01]  /*4a80*/  @!P3 STG.E.U8 desc[UR16][R8.64+0x8], R75 ;  /* 0x0000084b0800b986 */ /* 0x000fe2000c101110 */
[----:B------:R-:W-:Y:S01]  /*4a90*/  ISETP.GE.AND P3, PT, R28, 0x12, PT ;  /* 0x000000121c00780c */ /* 0x000fe20003f66270 */
[----:B------:R-:W-:Y:S01]  /*4aa0*/  FMUL R62, R62, R7 ;  /* 0x000000073e3e7220 */ /* 0x000fe20000400000 */
[----:B------:R-:W-:Y:S01]  /*4ab0*/  F2FP.SATFINITE.E4M3.F32.PACK_AB_MERGE_C R67, RZ, R67, RZ ;  /* 0x00000043ff43723e */ /* 0x000fe200048070ff */
[----:B------:R1:W-:Y:S01]  /*4ac0*/  @!P5 STG.E.U8 desc[UR16][R8.64+0x9], R25 ;  /* 0x000009190800d986 */ /* 0x0003e2000c101110 */
[----:B------:R-:W-:Y:S01]  /*4ad0*/  ISETP.LT.OR P5, PT, R27, 0x1, !P3 ;  /* 0x000000011b00780c */ /* 0x000fe20005fa1670 */
[-C--:B------:R-:W-:Y:S01]  /*4ae0*/  FMUL R59, R59, R7.reuse ;  /* 0x000000073b3b7220 */ /* 0x080fe20000400000 */
[C---:B------:R-:W-:Y:S01]  /*4af0*/  ISETP.LT.OR P3, PT, R27.reuse, 0x9, !P3 ;  /* 0x000000091b00780c */ /* 0x040fe20005f61670 */
[----:B------:R-:W-:Y:S01]  /*4b00*/  @!P1 STG.E.U8 desc[UR16][R10.64+0x8], R29 ;  /* 0x0000081d0a009986 */ /* 0x000fe2000c101110 */
[----:B------:R-:W-:Y:S01]  /*4b10*/  ISETP.LT.OR P1, PT, R27, 0x1, !P0 ;  /* 0x000000011b00780c */ /* 0x000fe20004721670 */
[-C--:B------:R-:W-:Y:S01]  /*4b20*/  FMUL R60, R60, R7.reuse ;  /* 0x000000073c3c7220 */ /* 0x080fe20000400000 */
[----:B0-----:R-:W-:Y:S01]  /*4b30*/  F2FP.SATFINITE.E4M3.F32.PACK_AB_MERGE_C R15, RZ, R70, RZ ;  /* 0x00000046ff0f723e */ /* 0x001fe200048070ff */
[----:B------:R-:W-:Y:S01]  /*4b40*/  @!P2 STG.E.U8 desc[UR16][R10.64+0x9], R31 ;  /* 0x0000091f0a00a986 */ /* 0x000fe2000c101110 */
[----:B------:R-:W-:Y:S01]  /*4b50*/  ISETP.GE.AND P2, PT, R28, 0x19, PT ;  /* 0x000000191c00780c */ /* 0x000fe20003f46270 */
[-C--:B------:R-:W-:Y:S01]  /*4b60*/  FMUL R57, R57, R7.reuse ;  /* 0x0000000739397220 */ /* 0x080fe20000400000 */
[C---:B------:R-:W-:Y:S01]  /*4b70*/  ISETP.LT.OR P0, PT, R27.reuse, 0x9, !P0 ;  /* 0x000000091b00780c */ /* 0x040fe20004701670 */
[-C--:B------:R-:W-:Y:S01]  /*4b80*/  FMUL R58, R58, R7.reuse ;  /* 0x000000073a3a7220 */ /* 0x080fe20000400000 */
[----:B------:R-:W-:Y:S01]  /*4b90*/  ISETP.LT.OR P6, PT, R27, 0x1, !P2 ;  /* 0x000000011b00780c */ /* 0x000fe200057c1670 */
[----:B------:R0:W-:Y:S01]  /*4ba0*/  @!P5 STG.E.U8 desc[UR16][R8.64+0x11], R15 ;  /* 0x0000110f0800d986 */ /* 0x0001e2000c101110 */
[----:B-1----:R-:W-:Y:S01]  /*4bb0*/  F2FP.SATFINITE.E4M3.F32.PACK_AB_MERGE_C R25, RZ, R68, RZ ;  /* 0x00000044ff19723e */ /* 0x002fe200048070ff */
[----:B------:R-:W-:Y:S01]  /*4bc0*/  FMUL R56, R56, R7 ;  /* 0x0000000738387220 */ /* 0x000fe20000400000 */
[----:B------:R-:W-:Y:S01]  /*4bd0*/  F2FP.SATFINITE.E4M3.F32.PACK_AB_MERGE_C R65, RZ, R65, RZ ;  /* 0x00000041ff41723e */ /* 0x000fe200048070ff */
[----:B------:R-:W-:Y:S01]  /*4be0*/  @!P1 STG.E.U8 desc[UR16][R8.64+0x10], R69 ;  /* 0x0000104508009986 */ /* 0x000fe2000c101110 */
[----:B------:R-:W-:Y:S01]  /*4bf0*/  ISETP.GE.AND P1, PT, R28, 0x1a, PT ;  /* 0x0000001a1c00780c */ /* 0x000fe20003f26270 */
[-C--:B------:R-:W-:Y:S01]  /*4c00*/  FMUL R23, R23, R7.reuse ;  /* 0x0000000717177220 */ /* 0x080fe20000400000 */
[C---:B------:R-:W-:Y:S01]  /*4c10*/  ISETP.LT.OR P2, PT, R27.reuse, 0x9, !P2 ;  /* 0x000000091b00780c */ /* 0x040fe20005741670 */
[----:B------:R1:W-:Y:S01]  /*4c20*/  @!P3 STG.E.U8 desc[UR16][R10.64+0x11], R25 ;  /* 0x000011190a00b986 */ /* 0x0003e2000c101110 */
[----:B------:R-:W-:Y:S01]  /*4c30*/  ISETP.LT.OR P5, PT, R27, 0x1, !P1 ;  /* 0x000000011b00780c */ /* 0x000fe20004fa1670 */
[-C--:B------:R-:W-:Y:S01]  /*4c40*/  FMUL R21, R21, R7.reuse ;  /* 0x0000000715157220 */ /* 0x080fe20000400000 */
[----:B------:R-:W-:Y:S01]  /*4c50*/  ISETP.LT.OR P3, PT, R27, 0x9, !P1 ;  /* 0x000000091b00780c */ /* 0x000fe20004f61670 */
[----:B------:R-:W-:Y:S01]  /*4c60*/  @!P0 STG.E.U8 desc[UR16][R10.64+0x10], R67 ;  /* 0x000010430a008986 */ /* 0x000fe2000c101110 */
[----:B0-----:R-:W-:Y:S01]  /*4c70*/  F2FP.SATFINITE.E4M3.F32.PACK_AB_MERGE_C R15, RZ, R66, RZ ;  /* 0x00000042ff0f723e */ /* 0x001fe200048070ff */
[-C--:B------:R-:W-:Y:S01]  /*4c80*/  FMUL R22, R22, R7.reuse ;  /* 0x0000000716167220 */ /* 0x080fe20000400000 */
[C---:B------:R-:W-:Y:S01]  /*4c90*/  ISETP.GE.AND P0, PT, R28.reuse, 0x21, PT ;  /* 0x000000211c00780c */ /* 0x040fe20003f06270 */
[----:B------:R-:W-:Y:S01]  /*4ca0*/  @!P6 STG.E.U8 desc[UR16][R8.64+0x18], R65 ;  /* 0x000018410800e986 */ /* 0x000fe2000c101110 */
[----:B------:R-:W-:Y:S01]  /*4cb0*/  ISETP.GE.AND P1, PT, R28, 0x22, PT ;  /* 0x000000221c00780c */ /* 0x000fe20003f26270 */
[-C--:B------:R-:W-:Y:S01]  /*4cc0*/  FMUL R19, R19, R7.reuse ;  /* 0x0000000713137220 */ /* 0x080fe20000400000 */
[C---:B------:R-:W-:Y:S01]  /*4cd0*/  ISETP.LT.OR P6, PT, R27.reuse, 0x1, !P0 ;  /* 0x000000011b00780c */ /* 0x040fe200047c1670 */
[-C--:B------:R-:W-:Y:S01]  /*4ce0*/  FMUL R20, R20, R7.reuse ;  /* 0x0000000714147220 */ /* 0x080fe20000400000 */
[----:B-1----:R-:W-:Y:S01]  /*4cf0*/  F2FP.SATFINITE.E4M3.F32.PACK_AB_MERGE_C R25, RZ, R64, RZ ;  /* 0x00000040ff19723e */ /* 0x002fe200048070ff */
[----:B------:R0:W-:Y:S01]  /*4d00*/  @!P5 STG.E.U8 desc[UR16][R8.64+0x19], R15 ;  /* 0x0000190f0800d986 */ /* 0x0001e2000c101110 */
[----:B------:R-:W-:Y:S01]  /*4d10*/  ISETP.LT.OR P5, PT, R27, 0x1, !P1 ;  /* 0x000000011b00780c */ /* 0x000fe20004fa1670 */
[----:B------:R-:W-:Y:S01]  /*4d20*/  FMUL R17, R17, R7 ;  /* 0x0000000711117220 */ /* 0x000fe20000400000 */
[----:B------:R-:W-:Y:S01]  /*4d30*/  F2FP.SATFINITE.E4M3.F32.PACK_AB_MERGE_C R63, RZ, R63, RZ ;  /* 0x0000003fff3f723e */ /* 0x000fe200048070ff */
[----:B------:R1:W-:Y:S01]  /*4d40*/  @!P3 STG.E.U8 desc[UR16][R10.64+0x19], R25 ;  /* 0x000019190a00b986 */ /* 0x0003e2000c101110 */
[----:B------:R-:W-:Y:S01]  /*4d50*/  F2FP.SATFINITE.E4M3.F32.PACK_AB_MERGE_C R61, RZ, R61, RZ ;  /* 0x0000003dff3d723e */ /* 0x000fe200048070ff */
[-C--:B------:R-:W-:Y:S01]  /*4d60*/  FMUL R18, R18, R7.reuse ;  /* 0x0000000712127220 */ /* 0x080fe20000400000 */
[----:B------:R-:W-:Y:S01]  /*4d70*/  F2FP.SATFINITE.E4M3.F32.PACK_AB_MERGE_C R29, RZ, R62, RZ ;  /* 0x0000003eff1d723e */ /* 0x000fe200048070ff */
[----:B------:R-:W-:Y:S01]  /*4d80*/  @!P2 STG.E.U8 desc[UR16][R10.64+0x18], R63 ;  /* 0x0000183f0a00a986 */ /* 0x000fe2000c101110 */
[----:B------:R-:W-:Y:S01]  /*4d90*/  ISETP.LT.OR P3, PT, R27, 0x9, !P1 ;  /* 0x000000091b00780c */ /* 0x000fe20004f61670 */
[-C--:B------:R-:W-:Y:S01]  /*4da0*/  FMUL R13, R13, R7.reuse ;  /* 0x000000070d0d7220 */ /* 0x080fe20000400000 */
[----:B------:R-:W-:Y:S01]  /*4db0*/  ISETP.GE.AND P2, PT, R28, 0x29, PT ;  /* 0x000000291c00780c */ /* 0x000fe20003f46270 */
[----:B------:R-:W-:Y:S01]  /*4dc0*/  @!P6 STG.E.U8 desc[UR16][R8.64+0x20], R61 ;  /* 0x0000203d0800e986 */ /* 0x000fe2000c101110 */
[C---:B------:R-:W-:Y:S01]  /*4dd0*/  ISETP.LT.OR P0, PT, R27.reuse, 0x9, !P0 ;  /* 0x000000091b00780c */ /* 0x040fe20004701670 */
[----:B------:R-:W-:Y:S01]  /*4de0*/  FMUL R16, R16, R7 ;  /* 0x0000000710107220 */ /* 0x000fe20000400000 */
[----:B------:R-:W-:Y:S01]  /*4df0*/  ISETP.GE.AND P1, PT, R28, 0x2a, PT ;  /* 0x0000002a1c00780c */ /* 0x000fe20003f26270 */
[----:B------:R-:W-:Y:S01]  /*4e00*/  @!P5 STG.E.U8 desc[UR16][R8.64+0x21], R29 ;  /* 0x0000211d0800d986 */ /* 0x000fe2000c101110 */
[----:B------:R-:W-:-:S02]  /*4e10*/  ISETP.LT.OR P6, PT, R27, 0x1, !P2 ;  /* 0x000000011b00780c */ /* 0x000fc400057c1670 */
[C---:B------:R-:W-:Y:S02]  /*4e20*/  ISETP.LT.OR P5, PT, R27.reuse, 0x1, !P1 ;  /* 0x000000011b00780c */ /* 0x040fe40004fa1670 */
[----:B------:R-:W-:Y:S02]  /*4e30*/  F2FP.SATFINITE.E4M3.F32.PACK_AB_MERGE_C R59, RZ, R59, RZ ;  /* 0x0000003bff3b723e */ /* 0x000fe400048070ff */
[----:B0-----:R-:W-:Y:S02]  /*4e40*/  F2FP.SATFINITE.E4M3.F32.PACK_AB_MERGE_C R15, RZ, R60, RZ ;  /* 0x0000003cff0f723e */ /* 0x001fe400048070ff */
[----:B------:R-:W-:Y:S01]  /*4e50*/  F2FP.SATFINITE.E4M3.F32.PACK_AB_MERGE_C R57, RZ, R57, RZ ;  /* 0x00000039ff39723e */ /* 0x000fe200048070ff */
[----:B------:R-:W-:Y:S01]  /*4e60*/  @!P0 STG.E.U8 desc[UR16][R10.64+0x20], R59 ;  /* 0x0000203b0a008986 */ /* 0x000fe2000c101110 */
[----:B-1----:R-:W-:Y:S02]  /*4e70*/  F2FP.SATFINITE.E4M3.F32.PACK_AB_MERGE_C R25, RZ, R58, RZ ;  /* 0x0000003aff19723e */ /* 0x002fe400048070ff */
[C---:B------:R-:W-:Y:S01]  /*4e80*/  ISETP.LT.OR P1, PT, R27.reuse, 0x9, !P1 ;  /* 0x000000091b00780c */ /* 0x040fe20004f21670 */
[----:B------:R0:W-:Y:S01]  /*4e90*/  @!P3 STG.E.U8 desc[UR16][R10.64+0x21], R15 ;  /* 0x0000210f0a00b986 */ /* 0x0001e2000c101110 */
[----:B------:R-:W-:-:S02]  /*4ea0*/  ISETP.LT.OR P2, PT, R27, 0x9, !P2 ;  /* 0x000000091b00780c */ /* 0x000fc40005741670 */
[C---:B------:R-:W-:Y:S01]  /*4eb0*/  ISETP.GE.AND P3, PT, R28.reuse, 0x31, PT ;  /* 0x000000311c00780c */ /* 0x040fe20003f66270 */
[----:B------:R-:W-:Y:S01]  /*4ec0*/  @!P6 STG.E.U8 desc[UR16][R8.64+0x28], R57 ;  /* 0x000028390800e986 */ /* 0x000fe2000c101110 */
[----:B------:R-:W-:Y:S02]  /*4ed0*/  ISETP.GE.AND P0, PT, R28, 0x32, PT ;  /* 0x000000321c00780c */ /* 0x000fe40003f06270 */
[----:B------:R-:W-:Y:S01]  /*4ee0*/  F2FP.SATFINITE.E4M3.F32.PACK_AB_MERGE_C R23, RZ, R23, RZ ;  /* 0x00000017ff17723e */ /* 0x000fe200048070ff */
[----:B------:R1:W-:Y:S01]  /*4ef0*/  @!P5 STG.E.U8 desc[UR16][R8.64+0x29], R25 ;  /* 0x000029190800d986 */ /* 0x0003e2000c101110 */
[C---:B------:R-:W-:Y:S02]  /*4f00*/  ISETP.LT.OR P5, PT, R27.reuse, 0x1, !P3 ;  /* 0x000000011b00780c */ /* 0x040fe40005fa1670 */
[----:B------:R-:W-:Y:S02]  /*4f10*/  ISETP.LT.OR P6, PT, R27, 0x1, !P0 ;  /* 0x000000011b00780c */ /* 0x000fe400047c1670 */
[----:B0-----:R-:W-:Y:S01]  /*4f20*/  F2FP.SATFINITE.E4M3.F32.PACK_AB_MERGE_C R15, RZ, R56, RZ ;  /* 0x00000038ff0f723e */ /* 0x001fe200048070ff */
[----:B------:R-:W-:Y:S01]  /*4f30*/  @!P2 STG.E.U8 desc[UR16][R10.64+0x28], R23 ;  /* 0x000028170a00a986 */ /* 0x000fe2000c101110 */
[----:B------:R-:W-:-:S02]  /*4f40*/  F2FP.SATFINITE.E4M3.F32.PACK_AB_MERGE_C R21, RZ, R21, RZ ;  /* 0x00000015ff15723e */ /* 0x000fc400048070ff */
[C---:B------:R-:W-:Y:S01]  /*4f50*/  ISETP.GE.AND P2, PT, R28.reuse, 0x3a, PT ;  /* 0x0000003a1c00780c */ /* 0x040fe20003f46270 */
[----:B------:R0:W-:Y:S01]  /*4f60*/  @!P1 STG.E.U8 desc[UR16][R10.64+0x29], R15 ;  /* 0x0000290f0a009986 */ /* 0x0001e2000c101110 */
[C---:B------:R-:W-:Y:S02]  /*4f70*/  ISETP.LT.OR P1, PT, R27.reuse, 0x9, !P3 ;  /* 0x000000091b00780c */ /* 0x040fe40005f21670 */
[----:B-1----:R-:W-:Y:S01]  /*4f80*/  F2FP.SATFINITE.E4M3.F32.PACK_AB_MERGE_C R25, RZ, R22, RZ ;  /* 0x00000016ff19723e */ /* 0x002fe200048070ff */
[----:B------:R1:W-:Y:S01]  /*4f90*/  @!P5 STG.E.U8 desc[UR16][R8.64+0x30], R21 ;  /* 0x000030150800d986 */ /* 0x0003e2000c101110 */
[----:B------:R-:W-:Y:S02]  /*4fa0*/  ISETP.GE.AND P3, PT, R28, 0x39, PT ;  /* 0x000000391c00780c */ /* 0x000fe40003f66270 */
[C---:B------:R-:W-:Y:S01]  /*4fb0*/  ISETP.LT.OR P0, PT, R27.reuse, 0x9, !P0 ;  /* 0x000000091b00780c */ /* 0x040fe20004701670 */
[----:B------:R2:W-:Y:S01]  /*4fc0*/  @!P6 STG.E.U8 desc[UR16][R8.64+0x31], R25 ;  /* 0x000031190800e986 */ /* 0x0005e2000c101110 */
[----:B------:R-:W-:-:S02]  /*4fd0*/  ISETP.LT.OR P5, PT, R27, 0x1, !P3 ;  /* 0x000000011b00780c */ /* 0x000fc40005fa1670 */
[C---:B------:R-:W-:Y:S02]  /*4fe0*/  ISETP.LT.OR P6, PT, R27.reuse, 0x1, !P2 ;  /* 0x000000011b00780c */ /* 0x040fe400057c1670 */
[C---:B------:R-:W-:Y:S02]  /*4ff0*/  ISETP.LT.OR P3, PT, R27.reuse, 0x9, !P3 ;  /* 0x000000091b00780c */ /* 0x040fe40005f61670 */
[----:B------:R-:W-:Y:S02]  /*5000*/  ISETP.LT.OR P2, PT, R27, 0x9, !P2 ;  /* 0x000000091b00780c */ /* 0x000fe40005741670 */
[----:B------:R-:W-:Y:S02]  /*5010*/  F2FP.SATFINITE.E4M3.F32.PACK_AB_MERGE_C R19, RZ, R19, RZ ;  /* 0x00000013ff13723e */ /* 0x000fe400048070ff */
[----:B0-----:R-:W-:Y:S02]  /*5020*/  F2FP.SATFINITE.E4M3.F32.PACK_AB_MERGE_C R15, RZ, R20, RZ ;  /* 0x00000014ff0f723e */ /* 0x001fe400048070ff */
[----:B------:R-:W-:Y:S01]  /*5030*/  F2FP.SATFINITE.E4M3.F32.PACK_AB_MERGE_C R17, RZ, R17, RZ ;  /* 0x00000011ff11723e */ /* 0x000fe200048070ff */
[----:B------:R2:W-:Y:S01]  /*5040*/  @!P1 STG.E.U8 desc[UR16][R10.64+0x30], R19 ;  /* 0x000030130a009986 */ /* 0x0005e2000c101110 */
[----:B-1----:R-:W-:-:S02]  /*5050*/  F2FP.SATFINITE.E4M3.F32.PACK_AB_MERGE_C R21, RZ, R18, RZ ;  /* 0x00000012ff15723e */ /* 0x002fc400048070ff */
[----:B------:R-:W-:Y:S01]  /*5060*/  F2FP.SATFINITE.E4M3.F32.PACK_AB_MERGE_C R13, RZ, R13, RZ ;  /* 0x0000000dff0d723e */ /* 0x000fe200048070ff */
[----:B------:R2:W-:Y:S01]  /*5070*/  @!P0 STG.E.U8 desc[UR16][R10.64+0x31], R15 ;  /* 0x0000310f0a008986 */ /* 0x0005e2000c101110 */
[----:B------:R-:W-:-:S03]  /*5080*/  F2FP.SATFINITE.E4M3.F32.PACK_AB_MERGE_C R23, RZ, R16, RZ ;  /* 0x00000010ff17723e */ /* 0x000fc600048070ff */
[----:B------:R2:W-:Y:S04]  /*5090*/  @!P5 STG.E.U8 desc[UR16][R8.64+0x38], R17 ;  /* 0x000038110800d986 */ /* 0x0005e8000c101110 */
[----:B------:R2:W-:Y:S04]  /*50a0*/  @!P6 STG.E.U8 desc[UR16][R8.64+0x39], R21 ;  /* 0x000039150800e986 */ /* 0x0005e8000c101110 */
[----:B------:R2:W-:Y:S04]  /*50b0*/  @!P3 STG.E.U8 desc[UR16][R10.64+0x38], R13 ;  /* 0x0000380d0a00b986 */ /* 0x0005e8000c101110 */
[----:B------:R2:W-:Y:S02]  /*50c0*/  @!P2 STG.E.U8 desc[UR16][R10.64+0x39], R23 ;  /* 0x000039170a00a986 */ /* 0x0005e4000c101110 */
.L_x_104:
[----:B------:R-:W-:Y:S05]  /*50d0*/  BSYNC B0 ;  /* 0x0000000000007941 */ /* 0x000fea0003800000 */
.L_x_38:
[----:B------:R-:W-:Y:S01]  /*50e0*/  ULDC UR6, c[0x0][0xc] ;  /* 0x0000030000067ab9 */ /* 0x000fe20000000800 */
[----:B------:R-:W-:Y:S01]  /*50f0*/  ULDC UR7, c[0x0][0x10] ;  /* 0x0000040000077ab9 */ /* 0x000fe20000000800 */
[----:B0-23--:R-:W0:Y:S01]  /*5100*/  LDC R9, c[0x0][0x14] ;  /* 0x00000500ff097b82 */ /* 0x00de220000000800 */
[----:B------:R-:W-:Y:S01]  /*5110*/  UIMAD.WIDE.U32 UR6, UR6, UR7, URZ ;  /* 0x00000007060672a5 */ /* 0x000fe2000f8e003f */
[----:B-----5:R-:W-:Y:S01]  /*5120*/  PRMT R8, RZ, 0x7610, R8 ;  /* 0x00007610ff087816 */ /* 0x020fe20000000008 */
[----:B------:R-:W-:Y:S02]  /*5130*/  IMAD.MOV.U32 R15, RZ, RZ, -0x1 ;  /* 0xffffffffff0f7424 */ /* 0x000fe400078e00ff */
[----:B------:R-:W-:Y:S02]  /*5140*/  IMAD.MOV.U32 R73, RZ, RZ, -0x1 ;  /* 0xffffffffff497424 */ /* 0x000fe400078e00ff */
[----:B0-----:R-:W-:-:S04]  /*5150*/  IMAD.WIDE.U32 R4, R9, UR6, R4 ;  /* 0x0000000609047c25 */ /* 0x001fc8000f8e0004 */
[----:B------:R-:W-:Y:S01]  /*5160*/  IMAD R9, R9, UR7, RZ ;  /* 0x0000000709097c24 */ /* 0x000fe2000f8e02ff */
[----:B------:R-:W-:Y:S02]  /*5170*/  ULDC.64 UR6, c[0x0][0x650] ;  /* 0x0001940000067ab9 */ /* 0x000fe40000000a00 */
[----:B------:R-:W-:Y:S01]  /*5180*/  ISETP.GE.U32.AND P0, PT, R4, UR6, PT ;  /* 0x0000000604007c0c */ /* 0x000fe2000bf06070 */
[----:B------:R-:W-:-:S05]  /*5190*/  IMAD.IADD R5, R5, 0x1, R9 ;  /* 0x0000000105057824 */ /* 0x000fca00078e0209 */
[----:B------:R-:W-:-:S13]  /*51a0*/  ISETP.GE.U32.AND.EX P0, PT, R5, UR7, PT, P0 ;  /* 0x0000000705007c0c */ /* 0x000fda000bf06100 */
[----:B------:R-:W-:Y:S05]  /*51b0*/  @P0 BRA `(.L_x_105) ;  /* 0x0000000400600947 */ /* 0x000fea0003800000 */
[----:B------:R-:W0:Y:S01]  /*51c0*/  S2R R22, SR_CTAID.X ;  /* 0x0000000000167919 */ /* 0x000e220000002500 */
[----:B------:R-:W2:Y:S01]  /*51d0*/  LDC.64 R16, c[0x0][0x628] ;  /* 0x00018a00ff107b82 */ /* 0x000ea20000000a00 */
[----:B------:R-:W-:Y:S01]  /*51e0*/  ULDC UR6, c[0x0][0x150] ;  /* 0x0000540000067ab9 */ /* 0x000fe20000000800 */
[----:B------:R-:W-:Y:S01]  /*51f0*/  IMAD.MOV.U32 R14, RZ, RZ, R4 ;  /* 0x000000ffff0e7224 */ /* 0x000fe200078e0004 */
[----:B-1--4-:R-:W1:Y:S01]  /*5200*/  S2R R24, SR_CTAID.Y ;  /* 0x0000000000187919 */ /* 0x012e620000002600 */
[----:B------:R-:W-:-:S04]  /*5210*/  IMAD.MOV.U32 R15, RZ, RZ, R5 ;  /* 0x000000ffff0f7224 */ /* 0x000fc800078e0005 */
[----:B------:R-:W3:Y:S08]  /*5220*/  LDC R25, c[0x0][0x144] ;  /* 0x00005100ff197b82 */ /* 0x000ef00000000800 */
[----:B------:R-:W4:Y:S08]  /*5230*/  LDC R18, c[0x0][0x630] ;  /* 0x00018c00ff127b82 */ /* 0x000f300000000800 */
[----:B------:R-:W1:Y:S01]  /*5240*/  LDC.64 R20, c[0x0][0x620] ;  /* 0x00018800ff147b82 */ /* 0x000e620000000a00 */
[----:B--2---:R-:W-:-:S04]  /*5250*/  ISETP.NE.U32.AND P0, PT, R16, RZ, PT ;  /* 0x000000ff1000720c */ /* 0x004fc80003f05070 */
[----:B------:R-:W-:Y:S02]  /*5260*/  ISETP.NE.AND.EX P0, PT, R17, RZ, PT, P0 ;  /* 0x000000ff1100720c */ /* 0x000fe40003f05300 */
[----:B0-----:R-:W-:-:S05]  /*5270*/  I2FP.F32.U32 R8, R22 ;  /* 0x0000001600087245 */ /* 0x001fca0000201000 */
[----:B------:R-:W-:-:S04]  /*5280*/  FMUL R8, R8, UR6 ;  /* 0x0000000608087c20 */ /* 0x000fc80008400000 */
[----:B------:R0:W2:Y:S02]  /*5290*/  F2I.U32.TRUNC.NTZ R23, R8 ;  /* 0x0000000800177305 */ /* 0x0000a4000020f000 */
[----:B---34-:R-:W-:Y:S05]  /*52a0*/  @!P0 BRA `(.L_x_106) ;  /* 0x0000000000288947 */ /* 0x018fea0003800000 */
[----:B------:R-:W3:Y:S02]  /*52b0*/  LDC R9, c[0x0][0x634] ;  /* 0x00018d00ff097b82 */ /* 0x000ee40000000800 */
[----:B---3--:R-:W-:-:S05]  /*52c0*/  IADD3 R13, P0, R4, R9, RZ ;  /* 0x00000009040d7210 */ /* 0x008fca0007f1e0ff */
[----:B------:R-:W-:-:S04]  /*52d0*/  IMAD.X R19, RZ, RZ, R5, P0 ;  /* 0x000000ffff137224 */ /* 0x000fc800000e0605 */
[----:B0-----:R-:W-:-:S04]  /*52e0*/  IMAD.WIDE.U32 R8, R19, R16, RZ ;  /* 0x0000001013087225 */ /* 0x001fc800078e00ff */
[----:B------:R-:W-:-:S04]  /*52f0*/  IMAD.WIDE.U32 R10, P0, R13, R17, R8 ;  /* 0x000000110d0a7225 */ /* 0x000fc80007800008 */
[----:B------:R-:W-:-:S04]  /*5300*/  IMAD.WIDE.U32 R8, R13, R16, RZ ;  /* 0x000000100d087225 */ /* 0x000fc800078e00ff */
[----:B------:R-:W-:Y:S01]  /*5310*/  IMAD.X R15, RZ, RZ, RZ, P0 ;  /* 0x000000ffff0f7224 */ /* 0x000fe200000e06ff */
[----:B------:R-:W-:Y:S01]  /*5320*/  IADD3 RZ, P0, R9, R10, RZ ;  /* 0x0000000a09ff7210 */ /* 0x000fe20007f1e0ff */
[----:B------:R-:W-:-:S04]  /*5330*/  IMAD.MOV.U32 R14, RZ, RZ, R11 ;  /* 0x000000ffff0e7224 */ /* 0x000fc800078e000b */
[----:B------:R-:W-:-:S08]  /*5340*/  IMAD.WIDE.U32.X R14, R19, R17, R14, P0 ;  /* 0x00000011130e7225 */ /* 0x000fd000000e040e */
.L_x_106:
[----:B------:R-:W3:Y:S01]  /*5350*/  LDC.64 R30, c[0x0][0x640] ;  /* 0x00019000ff1e7b82 */ /* 0x000ee20000000a00 */
[-C--:B------:R-:W-:Y:S01]  /*5360*/  SHF.R.U64 R73, R14, R18.reuse, R15 ;  /* 0x000000120e497219 */ /* 0x080fe2000000120f */
[----:B--2---:R-:W-:Y:S01]  /*5370*/  IMAD.MOV R23, RZ, RZ, -R23 ;  /* 0x000000ffff177224 */ /* 0x004fe200078e0a17 */
[----:B0-----:R-:W-:Y:S01]  /*5380*/  SHF.R.U32.HI R8, RZ, R18, R15 ;  /* 0x00000012ff087219 */ /* 0x001fe2000001160f */
[----:B------:R-:W-:Y:S01]  /*5390*/  ULDC UR6, c[0x0][0x154] ;  /* 0x0000550000067ab9 */ /* 0x000fe20000000800 */
[----:B------:R-:W-:Y:S01]  /*53a0*/  IADD3 R11, P0, RZ, -R73, RZ ;  /* 0x80000049ff0b7210 */ /* 0x000fe20007f1e0ff */
[----:B------:R-:W-:Y:S02]  /*53b0*/  IMAD R23, R25, R23, R22 ;  /* 0x0000001719177224 */ /* 0x000fe400078e0216 */
[----:B------:R-:W0:Y:S01]  /*53c0*/  LDC R14, c[0x0][0x618] ;  /* 0x00018600ff0e7b82 */ /* 0x000e220000000800 */
[----:B------:R-:W-:Y:S02]  /*53d0*/  IMAD.MOV.U32 R13, RZ, RZ, 0x1 ;  /* 0x00000001ff0d7424 */ /* 0x000fe400078e00ff */
[----:B------:R-:W-:-:S04]  /*53e0*/  IMAD.X R9, RZ, RZ, ~R8, P0 ;  /* 0x000000ffff097224 */ /* 0x000fc800000e0e08 */
[-C--:B-1----:R-:W-:Y:S01]  /*53f0*/  IMAD R10, R9, R20.reuse, RZ ;  /* 0x00000014090a7224 */ /* 0x082fe200078e02ff */
[----:B------:R-:W1:Y:S01]  /*5400*/  LDC R26, c[0x0][0x608] ;  /* 0x00018200ff1a7b82 */ /* 0x000e620000000800 */
[----:B------:R-:W-:-:S04]  /*5410*/  IMAD.WIDE.U32 R8, R11, R20, R4 ;  /* 0x000000140b087225 */ /* 0x000fc800078e0004 */
[----:B------:R-:W-:Y:S01]  /*5420*/  IMAD R11, R11, R21, R10 ;  /* 0x000000150b0b7224 */ /* 0x000fe200078e020a */
[----:B------:R-:W-:Y:S02]  /*5430*/  I2FP.F32.U32 R10, R24 ;  /* 0x00000018000a7245 */ /* 0x000fe40000201000 */
[----:B------:R-:W2:Y:S01]  /*5440*/  LDC R28, c[0x0][0x658] ;  /* 0x00019600ff1c7b82 */ /* 0x000ea20000000800 */
[----:B------:R-:W-:Y:S01]  /*5450*/  IMAD.IADD R9, R9, 0x1, R11 ;  /* 0x0000000109097824 */ /* 0x000fe200078e020b */
[----:B---3--:R-:W-:Y:S01]  /*5460*/  ISETP.NE.U32.AND P0, PT, R30, RZ, PT ;  /* 0x000000ff1e00720c */ /* 0x008fe20003f05070 */
[----:B------:R-:W-:Y:S01]  /*5470*/  FMUL R10, R10, UR6 ;  /* 0x000000060a0a7c20 */ /* 0x000fe20008400000 */
[----:B------:R-:W-:Y:S02]  /*5480*/  IMAD.MOV.U32 R11, RZ, RZ, -0x1 ;  /* 0xffffffffff0b7424 */ /* 0x000fe400078e00ff */
[----:B------:R-:W-:Y:S01]  /*5490*/  ISETP.NE.AND.EX P0, PT, R31, RZ, PT, P0 ;  /* 0x000000ff1f00720c */ /* 0x000fe20003f05300 */
[----:B------:R3:W4:Y:S01]  /*54a0*/  F2I.U32.TRUNC.NTZ R19, R10 ;  /* 0x0000000a00137305 */ /* 0x000722000020f000 */
[----:B------:R-:W3:Y:S01]  /*54b0*/  LDC R21, c[0x0][0x148] ;  /* 0x00005200ff157b82 */ /* 0x000ee20000000800 */
[----:B0-----:R-:W-:-:S02]  /*54c0*/  SHF.R.U64 R18, R8, R14, R9 ;  /* 0x0000000e08127219 */ /* 0x001fc40000001209 */
[----:B------:R-:W-:-:S05]  /*54d0*/  SHF.R.U32.HI R9, RZ, R14, R9 ;  /* 0x0000000eff097219 */ /* 0x000fca0000011609 */
[----:B------:R-:W0:Y:S01]  /*54e0*/  LDC R22, c[0x0][0x600] ;  /* 0x00018000ff167b82 */ /* 0x000e220000000800 */
[-CC-:B-1----:R-:W-:Y:S02]  /*54f0*/  SHF.R.U64 R16, R18, R26.reuse, R9.reuse ;  /* 0x0000001a12107219 */ /* 0x182fe40000001209 */
[----:B------:R-:W-:-:S05]  /*5500*/  SHF.R.U32.HI R9, RZ, R26, R9 ;  /* 0x0000001aff097219 */ /* 0x000fca0000011609 */
[----:B------:R-:W1:Y:S01]  /*5510*/  LDC R27, c[0x0][0x648] ;  /* 0x00019200ff1b7b82 */ /* 0x000e620000000800 */
[-CC-:B--2---:R-:W-:Y:S02]  /*5520*/  SHF.R.U64 R20, R16, R28.reuse, R9.reuse ;  /* 0x0000001c10147219 */ /* 0x184fe40000001209 */
[-C--:B------:R-:W-:Y:S02]  /*5530*/  SHF.L.U32 R11, R11, R28.reuse, RZ ;  /* 0x0000001c0b0b7219 */ /* 0x080fe400000006ff */
[-C--:B------:R-:W-:Y:S01]  /*5540*/  SHF.R.U32.HI R9, RZ, R28.reuse, R9 ;  /* 0x0000001cff097219 */ /* 0x080fe20000011609 */
[----:B------:R-:W-:Y:S01]  /*5550*/  IMAD.MOV.U32 R8, RZ, RZ, R20 ;  /* 0x000000ffff087224 */ /* 0x000fe200078e0014 */
[----:B------:R-:W-:Y:S01]  /*5560*/  SHF.L.U32 R26, R13, R28, RZ ;  /* 0x0000001c0d1a7219 */ /* 0x000fe200000006ff */
[----:B------:R-:W2:Y:S01]  /*5570*/  LDC R29, c[0x0][0x638] ;  /* 0x00018e00ff1d7b82 */ /* 0x000ea20000000800 */
[----:B------:R-:W-:-:S07]  /*5580*/  LOP3.LUT R25, RZ, R11, RZ, 0x33, !PT ;  /* 0x0000000bff197212 */ /* 0x000fce00078e33ff */
[----:B------:R-:W0:Y:S01]  /*5590*/  LDC R32, c[0x0][0x610] ;  /* 0x00018400ff207b82 */ /* 0x000e220000000800 */
[----:B----4-:R-:W-:Y:S05]  /*55a0*/  @!P0 BRA `(.L_x_107) ;  /* 0x0000000000288947 */ /* 0x010fea0003800000 */
[----:B------:R-:W4:Y:S02]  /*55b0*/  LDC R13, c[0x0][0x64c] ;  /* 0x00019300ff0d7b82 */ /* 0x000f240000000800 */
[----:B----4-:R-:W-:-:S05]  /*55c0*/  IADD3 R13, P0, R20, R13, RZ ;  /* 0x0000000d140d7210 */ /* 0x010fca0007f1e0ff */
[----:B------:R-:W-:-:S04]  /*55d0*/  IMAD.X R17, RZ, RZ, R9, P0 ;  /* 0x000000ffff117224 */ /* 0x000fc800000e0609 */
[----:B------:R-:W-:-:S04]  /*55e0*/  IMAD.WIDE.U32 R8, R17, R30, RZ ;  /* 0x0000001e11087225 */ /* 0x000fc800078e00ff */
[----:B---3--:R-:W-:-:S04]  /*55f0*/  IMAD.WIDE.U32 R10, P0, R13, R31, R8 ;  /* 0x0000001f0d0a7225 */ /* 0x008fc80007800008 */
[----:B------:R-:W-:-:S04]  /*5600*/  IMAD.WIDE.U32 R8, R13, R30, RZ ;  /* 0x0000001e0d087225 */ /* 0x000fc800078e00ff */
[----:B------:R-:W-:Y:S01]  /*5610*/  IMAD.X R15, RZ, RZ, RZ, P0 ;  /* 0x000000ffff0f7224 */ /* 0x000fe200000e06ff */
[----:B------:R-:W-:Y:S01]  /*5620*/  IADD3 RZ, P0, R9, R10, RZ ;  /* 0x0000000a09ff7210 */ /* 0x000fe20007f1e0ff */
[----:B------:R-:W-:-:S04]  /*5630*/  IMAD.MOV.U32 R14, RZ, RZ, R11 ;  /* 0x000000ffff0e7224 */ /* 0x000fc800078e000b */
[----:B------:R-:W-:-:S08]  /*5640*/  IMAD.WIDE.U32.X R8, R17, R31, R14, P0 ;  /* 0x0000001f11087225 */ /* 0x000fd000000e040e */
.L_x_107:
[----:B-1----:R-:W-:Y:S01]  /*5650*/  SHF.R.U64 R8, R8, R27, R9 ;  /* 0x0000001b08087219 */ /* 0x002fe20000001209 */
[----:B0-----:R-:W-:Y:S01]  /*5660*/  VIADD R13, R22, 0xffffffff ;  /* 0xffffffff160d7836 */ /* 0x001fe20000000000 */
[----:B------:R-:W-:Y:S01]  /*5670*/  LOP3.LUT R11, R16, R25, RZ, 0xc0, !PT ;  /* 0x00000019100b7212 */ /* 0x000fe200078ec0ff */
[----:B------:R-:W-:Y:S02]  /*5680*/  IMAD.MOV R19, RZ, RZ, -R19 ;  /* 0x000000ffff137224 */ /* 0x000fe400078e0a13 */
[----:B------:R-:W-:Y:S02]  /*5690*/  IMAD.MOV R9, RZ, RZ, -R8 ;  /* 0x000000ffff097224 */ /* 0x000fe400078e0a08 */
[----:B------:R-:W-:Y:S01]  /*56a0*/  IMAD R26, R26, R8, R11 ;  /* 0x000000081a1a7224 */ /* 0x000fe200078e020b */
[----:B------:R-:W-:Y:S01]  /*56b0*/  LOP3.LUT R11, R18, R13, RZ, 0xc0, !PT ;  /* 0x0000000d120b7212 */ /* 0x000fe200078ec0ff */
[----:B---3--:R-:W-:Y:S02]  /*56c0*/  @P4 IMAD R23, R21, R19, R24 ;  /* 0x0000001315174224 */ /* 0x008fe400078e0218 */
[----:B--2---:R-:W-:-:S02]  /*56d0*/  IMAD R8, R9, R29, R20 ;  /* 0x0000001d09087224 */ /* 0x004fc400078e0214 */
[----:B------:R-:W-:Y:S02]  /*56e0*/  IMAD R26, R26, R32, R23 ;  /* 0x000000201a1a7224 */ /* 0x000fe400078e0217 */
[----:B------:R-:W-:Y:S02]  /*56f0*/  IMAD R9, R8, R22, R11 ;  /* 0x0000001608097224 */ /* 0x000fe400078e020b */
[----:B------:R-:W-:-:S03]  /*5700*/  IMAD.MOV.U32 R10, RZ, RZ, 0x1 ;  /* 0x00000001ff0a7424 */ /* 0x000fc600078e00ff */
[----:B------:R-:W-:Y:S02]  /*5710*/  SEL R15, R9, R26, !P4 ;  /* 0x0000001a090f7207 */ /* 0x000fe40006000000 */
[----:B------:R-:W-:Y:S02]  /*5720*/  PRMT R8, R10, 0x7610, R8 ;  /* 0x000076100a087816 */ /* 0x000fe40000000008 */
[----:B------:R-:W-:-:S07]  /*5730*/  SEL R26, R26, R9, !P4 ;  /* 0x000000091a1a7207 */ /* 0x000fce0006000000 */
.L_x_105:
[----:B------:R-:W-:Y:S01]  /*5740*/  LOP3.LUT P0, RZ, R8, 0xff, RZ, 0xc0, !PT ;  /* 0x000000ff08ff7812 */ /* 0x000fe2000780c0ff */
[----:B------:R-:W-:-:S12]  /*5750*/  IMAD.MOV.U32 R71, RZ, RZ, R26 ;  /* 0x000000ffff477224 */ /* 0x000fd800078e001a */
[----:B------:R-:W-:Y:S05]  /*5760*/  @P0 BRA `(.L_x_108) ;  /* 0xffffffb800d00947 */ /* 0x000fea000383ffff */
[----:B------:R-:W-:Y:S05]  /*5770*/  EXIT ;  /* 0x000000000000794d */ /* 0x000fea0003800000 */
.L_x_8:
[----:B0-----:R-:W-:Y:S01]  /*5780*/  ULDC.64 UR4, c[0x0][0x650] ;  /* 0x0001940000047ab9 */ /* 0x001fe20000000a00 */
        /* <DEDUP_REMOVED lines=25> */
.L_x_110:
[----:B------:R-:W0:Y:S01]  /*5920*/  LDC.64 R28, c[0x0][0x640] ;  /* 0x00019000ff1c7b82 */ /* 0x000e220000000a00 */
[-CC-:B------:R-:W-:Y:S01]  /*5930*/  SHF.R.U64 R21, R16, R6.reuse, R17.reuse ;  /* 0x0000000610157219 */ /* 0x180fe20000001211 */
[----:B------:R-:W-:Y:S01]  /*5940*/  IMAD.MOV.U32 R31, RZ, RZ, 0x1 ;  /* 0x00000001ff1f7424 */ /* 0x000fe200078e00ff */
[----:B------:R-:W-:Y:S02]  /*5950*/  SHF.R.U32.HI R3, RZ, R6, R17 ;  /* 0x00000006ff037219 */ /* 0x000fe40000011611 */
[----:B------:R-:W-:-:S03]  /*5960*/  IADD3 R15, P0, RZ, -R21, RZ ;  /* 0x80000015ff0f7210 */ /* 0x000fc60007f1e0ff */
[----:B------:R-:W1:Y:S02]  /*5970*/  LDC R14, c[0x0][0x618] ;  /* 0x00018600ff0e7b82 */ /* 0x000e640000000800 */
[----:B------:R-:W-:Y:S02]  /*5980*/  IMAD.X R3, RZ, RZ, ~R3, P0 ;  /* 0x000000ffff037224 */ /* 0x000fe400000e0e03 */
[----:B------:R-:W-:-:S04]  /*5990*/  IMAD.WIDE.U32 R12, R15, R22, R4 ;  /* 0x000000160f0c7225 */ /* 0x000fc800078e0004 */
[----:B------:R-:W2:Y:S01]  /*59a0*/  LDC R16, c[0x0][0x608] ;  /* 0x00018200ff107b82 */ /* 0x000ea20000000800 */
[----:B------:R-:W-:-:S04]  /*59b0*/  IMAD R6, R3, R22, RZ ;  /* 0x0000001603067224 */ /* 0x000fc800078e02ff */
[----:B------:R-:W-:-:S03]  /*59c0*/  IMAD R3, R15, R23, R6 ;  /* 0x000000170f037224 */ /* 0x000fc600078e0206 */
[----:B------:R-:W3:Y:S01]  /*59d0*/  LDC R26, c[0x0][0x658] ;  /* 0x00019600ff1a7b82 */ /* 0x000ee20000000800 */
[----:B------:R-:W-:Y:S01]  /*59e0*/  IMAD.IADD R3, R13, 0x1, R3 ;  /* 0x000000010d037824 */ /* 0x000fe200078e0203 */
[----:B0-----:R-:W-:Y:S01]  /*59f0*/  ISETP.NE.U32.AND P0, PT, R28, RZ, PT ;  /* 0x000000ff1c00720c */ /* 0x001fe20003f05070 */
[----:B------:R-:W-:-:S03]  /*5a00*/  IMAD.MOV.U32 R13, RZ, RZ, -0x1 ;  /* 0xffffffffff0d7424 */ /* 0x000fc600078e00ff */
        /* <DEDUP_REMOVED lines=25> */
.L_x_111:
[----:B-1----:R-:W-:Y:S01]  /*5ba0*/  SHF.R.U64 R6, R12, R25, R13 ;  /* 0x000000190c067219 */ /* 0x002fe2000000120d */
[----:B0-----:R-:W-:Y:S01]  /*5bb0*/  VIADD R13, R24, 0xffffffff ;  /* 0xffffffff180d7836 */ /* 0x001fe20000000000 */
[----:B------:R-:W-:Y:S01]  /*5bc0*/  SHF.L.U32 R9, R31, R26, RZ ;  /* 0x0000001a1f097219 */ /* 0x000fe200000006ff */
[----:B------:R-:W-:Y:S01]  /*5bd0*/  @P4 IMAD R10, R11, R20, R8 ;  /* 0x000000140b0a4224 */ /* 0x000fe200078e0208 */
[----:B------:R-:W-:Y:S01]  /*5be0*/  LOP3.LUT R3, R22, R33, RZ, 0xc0, !PT ;  /* 0x0000002116037212 */ /* 0x000fe200078ec0ff */
[----:B------:R-:W-:Y:S01]  /*5bf0*/  IMAD.MOV R12, RZ, RZ, -R6 ;  /* 0x000000ffff0c7224 */ /* 0x000fe200078e0a06 */
[----:B------:R-:W-:Y:S01]  /*5c00*/  LOP3.LUT R18, R18, R13, RZ, 0xc0, !PT ;  /* 0x0000000d12127212 */ /* 0x000fe200078ec0ff */
[----:B------:R-:W-:Y:S02]  /*5c10*/  IMAD.MOV.U32 R8, RZ, RZ, 0x1 ;  /* 0x00000001ff087424 */ /* 0x000fe400078e00ff */
[----:B------:R-:W-:Y:S02]  /*5c20*/  IMAD R9, R9, R6, R3 ;  /* 0x0000000609097224 */ /* 0x000fe400078e0203 */
[----:B--2---:R-:W-:-:S02]  /*5c30*/  IMAD R3, R12, R27, R23 ;  /* 0x0000001b0c037224 */ /* 0x004fc400078e0217 */
[----:B---3--:R-:W-:Y:S02]  /*5c40*/  IMAD R6, R9, R30, R10 ;  /* 0x0000001e09067224 */ /* 0x008fe400078e020a */
[----:B------:R-:W-:Y:S01]  /*5c50*/  IMAD R9, R3, R24, R18 ;  /* 0x0000001803097224 */ /* 0x000fe200078e0212 */
[----:B------:R-:W-:Y:S01]  /*5c60*/  PRMT R3, R8, 0x7610, R3 ;  /* 0x0000761008037816 */ /* 0x000fe20000000003 */
[----:B------:R-:W-:-:S03]  /*5c70*/  IMAD.MOV.U32 R16, RZ, RZ, R21 ;  /* 0x000000ffff107224 */ /* 0x000fc600078e0015 */
[----:B------:R-:W-:Y:S02]  /*5c80*/  SEL R12, R9, R6, !P4 ;  /* 0x00000006090c7207 */ /* 0x000fe40006000000 */
[----:B------:R-:W-:-:S07]  /*5c90*/  SEL R6, R6, R9, !P4 ;  /* 0x0000000906067207 */ /* 0x000fce0006000000 */
.L_x_109:
[----:B------:R-:W-:-:S08]  /*5ca0*/  NOP ;  /* 0x0000000000007918 */ /* 0x000fd00000000000 */
[----:B------:R-:W0:-:S00]  /*5cb0*/  USETMAXREG.DEALLOC.CTAPOOL 0x28 ;  /* 0x00000028000079c8 */ /* 0x000e0000080e0500 */
[----:B0-----:R-:W-:-:S13]  /*5cc0*/  ISETP.NE.AND P0, PT, R7, RZ, PT ;  /* 0x000000ff0700720c */ /* 0x001fda0003f05270 */
[----:B------:R-:W-:Y:S05]  /*5cd0*/  @P0 EXIT ;  /* 0x000000000000094d */ /* 0x000fea0003800000 */
[----:B------:R-:W-:Y:S01]  /*5ce0*/  LOP3.LUT P0, RZ, R3, 0xff, RZ, 0xc0, !PT ;  /* 0x000000ff03ff7812 */ /* 0x000fe2000780c0ff */
[----:B------:R-:W-:Y:S02]  /*5cf0*/  IMAD.MOV.U32 R11, RZ, RZ, 0x1 ;  /* 0x00000001ff0b7424 */ /* 0x000fe400078e00ff */
[----:B------:R-:W-:-:S10]  /*5d00*/  IMAD.MOV.U32 R15, RZ, RZ, RZ ;  /* 0x000000ffff0f7224 */ /* 0x000fd400078e00ff */
[----:B------:R-:W-:Y:S05]  /*5d10*/  @!P0 BRA `(.L_x_112) ;  /* 0x0000000c00888947 */ /* 0x000fea0003800000 */
[----:B------:R-:W0:Y:S01]  /*5d20*/  LDC R3, c[0x0][0x28c] ;  /* 0x0000a300ff037b82 */ /* 0x000e220000000800 */
[----:B------:R-:W-:Y:S01]  /*5d30*/  ULDC UR5, c[0x0][0x658] ;  /* 0x0001960000057ab9 */ /* 0x000fe20000000800 */
[----:B------:R-:W-:Y:S01]  /*5d40*/  UMOV UR11, 0xffffffff ;  /* 0xffffffff000b7882 */ /* 0x000fe20000000000 */
[----:B------:R-:W-:Y:S01]  /*5d50*/  UMOV UR17, 0x1 ;  /* 0x0000000100117882 */ /* 0x000fe20000000000 */
[----:B------:R-:W-:Y:S01]  /*5d60*/  USHF.L.U32 UR11, UR11, UR5, URZ ;  /* 0x000000050b0b7299 */ /* 0x000fe2000800063f */
[----:B------:R-:W-:Y:S01]  /*5d70*/  BSSY B0, `(.L_x_112) ;  /* 0x00000dc000007945 */ /* 0x000fe20003800000 */
[----:B------:R-:W-:Y:S01]  /*5d80*/  ULDC UR9, c[0x0][0xc] ;  /* 0x0000030000097ab9 */ /* 0x000fe20000000800 */
[----:B------:R-:W-:Y:S01]  /*5d90*/  ULDC UR16, c[0x0][0x10] ;  /* 0x0000040000107ab9 */ /* 0x000fe20000000800 */
[----:B------:R-:W1:Y:S01]  /*5da0*/  S2UR UR8, SR_CgaCtaId ;  /* 0x00000000000879c3 */ /* 0x000e620000008800 */
[----:B------:R-:W-:Y:S01]  /*5db0*/  ULOP3.LUT UR13, URZ, UR11, URZ, 0x33, !UPT ;  /* 0x0000000b3f0d7292 */ /* 0x000fe2000f8e333f */
[----:B------:R-:W-:Y:S01]  /*5dc0*/  IMAD.MOV.U32 R13, RZ, RZ, 0x1 ;  /* 0x00000001ff0d7424 */ /* 0x000fe200078e00ff */
[----:B------:R-:W-:Y:S01]  /*5dd0*/  LOP3.LUT R14, R2, 0x2, RZ, 0xfc, !PT ;  /* 0x00000002020e7812 */ /* 0x000fe200078efcff */
[----:B------:R-:W-:Y:S01]  /*5de0*/  IMAD.MOV.U32 R11, RZ, RZ, 0x1 ;  /* 0x00000001ff0b7424 */ /* 0x000fe200078e00ff */
[----:B------:R-:W-:Y:S01]  /*5df0*/  ULDC UR4, c[0x0][0x600] ;  /* 0x0001800000047ab9 */ /* 0x000fe20000000800 */
[----:B------:R-:W-:Y:S01]  /*5e00*/  IMAD.MOV.U32 R15, RZ, RZ, RZ ;  /* 0x000000ffff0f7224 */ /* 0x000fe200078e00ff */
[----:B------:R-:W-:Y:S01]  /*5e10*/  UMOV UR20, 0x11 ;  /* 0x0000001100147882 */ /* 0x000fe20000000000 */
[----:B------:R-:W-:-:S02]  /*5e20*/  UIADD3 UR4, UR4, -0x1, URZ ;  /* 0xffffffff04047890 */ /* 0x000fc4000fffe03f */
[----:B------:R-:W-:Y:S01]  /*5e30*/  USHF.L.U32 UR5, UR17, UR5, URZ ;  /* 0x0000000511057299 */ /* 0x000fe2000800063f */
[----:B------:R-:W-:Y:S01]  /*5e40*/  ULDC.64 UR28, c[0x0][0x198] ;  /* 0x00006600001c7ab9 */ /* 0x000fe20000000a00 */
[----:B0-----:R-:W-:-:S05]  /*5e50*/  VIADD R3, R3, 0x7f ;  /* 0x0000007f03037836 */ /* 0x001fca0000000000 */
[----:B------:R-:W-:Y:S01]  /*5e60*/  SHF.R.S32.HI R8, RZ, 0x1f, R3 ;  /* 0x0000001fff087819 */ /* 0x000fe20000011403 */
[----:B-1----:R-:W-:-:S03]  /*5e70*/  USHF.R.U32.HI UR27, URZ, 0x2, UR8 ;  /* 0x000000023f1b7899 */ /* 0x002fc60008011608 */
[----:B------:R-:W-:Y:S01]  /*5e80*/  LEA.HI R8, R8, R3, RZ, 0x7 ;  /* 0x0000000308087211 */ /* 0x000fe200078f38ff */
[----:B------:R-:W-:Y:S02]  /*5e90*/  ULOP3.LUT UR10, UR8, 0x3, URZ, 0xc0, !UPT ;  /* 0x00000003080a7892 */ /* 0x000fe4000f8ec03f */
[----:B------:R-:W-:Y:S01]  /*5ea0*/  USHF.L.U32 UR6, UR8, 0x4, URZ ;  /* 0x0000000408067899 */ /* 0x000fe2000800063f */
[----:B------:R-:W-:Y:S01]  /*5eb0*/  SHF.R.S32.HI R10, RZ, 0x7, R8 ;  /* 0x00000007ff0a7819 */ /* 0x000fe20000011408 */
[----:B------:R-:W-:Y:S02]  /*5ec0*/  USHF.L.U32 UR7, UR8, 0xb, URZ ;  /* 0x0000000b08077899 */ /* 0x000fe4000800063f */
[----:B------:R-:W-:Y:S02]  /*5ed0*/  ULOP3.LUT UR8, UR8, 0xfffffffc, URZ, 0xc0, !UPT ;  /* 0xfffffffc08087892 */ /* 0x000fe4000f8ec03f */
[----:B------:R-:W-:Y:S01]  /*5ee0*/  UISETP.GT.U32.AND UP0, UPT, UR10, 0xffff, UPT ;  /* 0x0000ffff0a00788c */ /* 0x000fe2000bf04070 */
[----:B------:R-:W-:Y:S01]  /*5ef0*/  VIADD R3, R10, 0x1 ;  /* 0x000000010a037836 */ /* 0x000fe20000000000 */
[----:B------:R-:W-:-:S02]  /*5f00*/  ULOP3.LUT UR12, UR8, 0x1, URZ, 0xfc, !UPT ;  /* 0x00000001080c7892 */ /* 0x000fc4000f8efc3f */
[----:B------:R-:W-:Y:S02]  /*5f10*/  ULOP3.LUT UR14, UR8, 0x2, URZ, 0xfc, !UPT ;  /* 0x00000002080e7892 */ /* 0x000fe4000f8efc3f */
[----:B------:R-:W-:Y:S02]  /*5f20*/  USHF.L.U32 UR11, UR17, UR8, URZ ;  /* 0x00000008110b7299 */ /* 0x000fe4000800063f */
[----:B------:R-:W-:Y:S02]  /*5f30*/  ULOP3.LUT UR15, UR8, 0x3, URZ, 0xfc, !UPT ;  /* 0x00000003080f7892 */ /* 0x000fe4000f8efc3f */
[----:B------:R-:W-:Y:S02]  /*5f40*/  UIMAD.WIDE.U32 UR8, UR9, UR16, URZ ;  /* 0x00000010090872a5 */ /* 0x000fe4000f8e003f */
[----:B------:R-:W-:Y:S02]  /*5f50*/  USHF.L.U32 UR12, UR17, UR12, URZ ;  /* 0x0000000c110c7299 */ /* 0x000fe4000800063f */
[----:B------:R-:W-:-:S02]  /*5f60*/  USHF.L.U32 UR14, UR17, UR14, URZ ;  /* 0x0000000e110e7299 */ /* 0x000fc4000800063f */
[----:B------:R-:W-:Y:S01]  /*5f70*/  USEL UR10, UR10, 0xffff, !UP0 ;  /* 0x0000ffff0a0a7887 */ /* 0x000fe2000c000000 */
[----:B------:R-:W-:Y:S01]  /*5f80*/  ULDC UR16, c[0x0][0x14] ;  /* 0x0000050000107ab9 */ /* 0x000fe20000000800 */
[----:B------:R-:W-:Y:S02]  /*5f90*/  USHF.L.U32 UR15, UR17, UR15, URZ ;  /* 0x0000000f110f7299 */ /* 0x000fe4000800063f */
[----:B------:R-:W-:Y:S02]  /*5fa0*/  UIMAD.WIDE.U32 UR22, UR8, UR16, URZ ;  /* 0x00000010081672a5 */ /* 0x000fe4000f8e003f */
[----:B------:R-:W-:Y:S02]  /*5fb0*/  UIMAD UR8, UR9, UR16, URZ ;  /* 0x00000010090872a4 */ /* 0x000fe4000f8e023f */
[----:B------:R-:W-:Y:S02]  /*5fc0*/  ULOP3.LUT UR11, UR14, UR11, UR12, 0xfe, !UPT ;  /* 0x0000000b0e0b7292 */ /* 0x000fe4000f8efe0c */
[----:B------:R-:W-:-:S02]  /*5fd0*/  ULOP3.LUT UR10, UR10, 0xffff, URZ, 0xc0, !UPT ;  /* 0x0000ffff0a0a7892 */ /* 0x000fc4000f8ec03f */
[----:B------:R-:W-:Y:S02]  /*5fe0*/  ULOP3.LUT UR6, UR6, 0x30, URZ, 0xc0, !UPT ;  /* 0x0000003006067892 */ /* 0x000fe4000f8ec03f */
[----:B------:R-:W-:Y:S02]  /*5ff0*/  ULOP3.LUT UR7, UR7, 0x1800, URZ, 0xc0, !UPT ;  /* 0x0000180007077892 */ /* 0x000fe4000f8ec03f */
[----:B------:R-:W-:Y:S02]  /*6000*/  UIADD3 UR14, UR23, UR8, URZ ;  /* 0x00000008170e7290 */ /* 0x000fe4000fffe03f */
[----:B------:R-:W-:Y:S02]  /*6010*/  ULOP3.LUT UR15, UR11, UR15, URZ, 0xfc, !UPT ;  /* 0x0000000f0b0f7292 */ /* 0x000fe4000f8efc3f */
[----:B------:R-:W-:-:S12]  /*6020*/  USHF.L.U32 UR20, UR20, UR10, URZ ;  /* 0x0000000a14147299 */ /* 0x000fd8000800063f */
.L_x_123:
[----:B------:R-:W-:-:S03]  /*6030*/  UMOV UR8, 0xffffffff ;  /* 0xffffffff00087882 */ /* 0x000fc60000000000 */
[----:B------:R-:W-:Y:S05]  /*6040*/  BRA.DIV UR8, `(.L_x_113) ;  /* 0x0000001208607947 */ /* 0x000fea000b800000 */
[----:B------:R-:W-:-:S13]  /*6050*/  ELECT P0, URZ, PT ;  /* 0x00000000003f782f */ /* 0x000fda0003800000 */
.L_x_139:
[----:B------:R-:W0:Y:S01]  /*6060*/  LDC R7, c[0x0][0x28c] ;  /* 0x0000a300ff077b82 */ /* 0x000e220000000800 */
[----:B------:R-:W-:Y:S01]  /*6070*/  BSSY B1, `(.L_x_114) ;  /* 0x000003b000017945 */ /* 0x000fe20003800000 */
[----:B0-----:R-:W-:-:S13]  /*6080*/  ISETP.LT.OR P0, PT, R7, 0x1, !P0 ;  /* 0x000000010700780c */ /* 0x001fda0004701670 */
[----:B------:R-:W-:Y:S05]  /*6090*/  @P0 BRA `(.L_x_115) ;  /* 0x0000000000e00947 */ /* 0x000fea0003800000 */
[----:B------:R-:W-:Y:S01]  /*60a0*/  LEA R9, R6, UR27, 0x1 ;  /* 0x0000001b06097c11 */ /* 0x000fe2000f8e08ff */
[----:B------:R-:W-:Y:S01]  /*60b0*/  IMAD.MOV.U32 R21, RZ, RZ, RZ ;  /* 0x000000ffff157224 */ /* 0x000fe200078e00ff */
[----:B------:R-:W-:Y:S01]  /*60c0*/  LEA R17, R12, UR6, 0x6 ;  /* 0x000000060c117c11 */ /* 0x000fe2000f8e30ff */
[----:B------:R-:W-:Y:S02]  /*60d0*/  IMAD.MOV.U32 R6, RZ, RZ, R3 ;  /* 0x000000ffff067224 */ /* 0x000fe400078e0003 */
[----:B------:R-:W-:Y:S02]  /*60e0*/  IMAD.MOV.U32 R7, RZ, RZ, R11 ;  /* 0x000000ffff077224 */ /* 0x000fe400078e000b */
[----:B------:R-:W-:Y:S02]  /*60f0*/  IMAD.MOV.U32 R8, RZ, RZ, R15 ;  /* 0x000000ffff087224 */ /* 0x000fe400078e000f */
[----:B------:R-:W-:-:S07]  /*6100*/  IMAD.SHL.U32 R18, R9, 0x40, RZ ;  /* 0x0000004009127824 */ /* 0x000fce00078e00ff */
.L_x_118:
[----:B------:R-:W0:Y:S01]  /*6110*/  S2R R12, SR_CgaCtaId ;  /* 0x00000000000c7919 */ /* 0x000e220000008800 */
[----:B------:R-:W-:Y:S02]  /*6120*/  MOV R9, 0x400 ;  /* 0x0000040000097802 */ /* 0x000fe40000000f00 */
[----:B------:R-:W-:Y:S02]  /*6130*/  LOP3.LUT P1, RZ, R0, 0x7f, RZ, 0xc0, !PT ;  /* 0x0000007f00ff7812 */ /* 0x000fe4000782c0ff */
[----:B0-----:R-:W-:Y:S02]  /*6140*/  LEA R19, R12, R9, 0x18 ;  /* 0x000000090c137211 */ /* 0x001fe400078ec0ff */
[----:B------:R-:W-:-:S09]  /*6150*/  SHF.L.U32 R9, R7, 0x1f, RZ ;  /* 0x0000001f07097819 */ /* 0x000fd200000006ff */
[----:B------:R-:W0:Y:S01]  /*6160*/  @!P1 LDC R12, c[0x0][0x500] ;  /* 0x00014000ff0c9b82 */ /* 0x000e220000000800 */
[----:B------:R-:W-:-:S04]  /*6170*/  IMAD R20, R8, 0x8, R19 ;  /* 0x0000000808147824 */ /* 0x000fc800078e0213 */
[----:B------:R-:W1:Y:S02]  /*6180*/  SYNCS.PHASECHK.TRANS64.TRYWAIT P0, [R20+URZ+0x48], R9 ;  /* 0x00004809140075a7 */ /* 0x000e64000800017f */
[----:B-1----:R-:W-:Y:S05]  /*6190*/  @!P0 BRA `(.L_x_116) ;  /* 0x00000010002c8947 */ /* 0x002fea0003800000 */
.L_x_140:
[----:B-1----:R-:W-:Y:S01]  /*61a0*/  PRMT R9, R14, 0x9910, RZ ;  /* 0x000099100e097816 */ /* 0x002fe200000000ff */
[----:B0-----:R0:W-:Y:S03]  /*61b0*/  @!P1 SYNCS.ARRIVE.TRANS64 RZ, [R20+URZ], R12 ;  /* 0x0000000c14ff99a7 */ /* 0x0011e6000800003f */
[----:B------:R-:W-:-:S13]  /*61c0*/  ISETP.NE.AND P0, PT, R9, 0x2, PT ;  /* 0x000000020900780c */ /* 0x000fda0003f05270 */
[----:B0-----:R-:W-:Y:S05]  /*61d0*/  @P0 BRA `(.L_x_117) ;  /* 0x0000000000040947 */ /* 0x001fea0003800000 */
[----:B------:R-:W-:Y:S01]  /*61e0*/  BPT.TRAP 0x1 ;  /* 0x000000040000795c */ /* 0x000fe20000300000 */
.L_x_117:
[----:B------:R-:W-:Y:S01]  /*61f0*/  LEA R9, R8, UR27, 0x1 ;  /* 0x0000001b08097c11 */ /* 0x000fe2000f8e08ff */
[----:B------:R-:W-:Y:S01]  /*6200*/  VIADD R6, R6, 0xffffffff ;  /* 0xffffffff06067836 */ /* 0x000fe20000000000 */
[----:B------:R-:W-:Y:S01]  /*6210*/  R2UR UR11, R8 ;  /* 0x00000000080b72ca */ /* 0x000fe200000e0000 */
[----:B------:R-:W-:Y:S01]  /*6220*/  UIADD3 UR16, UP0, UR28, 0xf0, URZ ;  /* 0x000000f01c107890 */ /* 0x000fe2000ff1e03f */
[----:B------:R-:W-:Y:S01]  /*6230*/  R2UR UR24, R19 ;  /* 0x00000000131872ca */ /* 0x000fe200000e0000 */
[----:B------:R-:W-:Y:S01]  /*6240*/  IMAD.U32 R9, R9, 0x2000, R19 ;  /* 0x0000200009097824 */ /* 0x000fe200078e0013 */
[----:B------:R-:W-:Y:S01]  /*6250*/  R2UR UR25, R18 ;  /* 0x00000000121972ca */ /* 0x000fe200000e0000 */
[----:B------:R-:W-:Y:S01]  /*6260*/  UIADD3 UR32, UP1, UR28, 0x1f0, URZ ;  /* 0x000001f01c207890 */ /* 0x000fe2000ff3e03f */
[----:B------:R-:W-:Y:S01]  /*6270*/  R2UR UR9, R20 ;  /* 0x00000000140972ca */ /* 0x000fe200000e0000 */
[----:B------:R-:W-:Y:S01]  /*6280*/  UIADD3.X UR17, URZ, UR29, URZ, UP0, !UPT ;  /* 0x0000001d3f117290 */ /* 0x000fe200087fe43f */
[----:B------:R-:W-:Y:S01]  /*6290*/  R2UR UR8, R9 ;  /* 0x00000000090872ca */ /* 0x000fe200000e0000 */
[----:B------:R-:W-:Y:S01]  /*62a0*/  UPRMT UR21, URZ, 0x5410, UR20 ;  /* 0x000054103f157896 */ /* 0x000fe20008000014 */
[----:B------:R-:W-:Y:S01]  /*62b0*/  R2UR UR10, R21 ;  /* 0x00000000150a72ca */ /* 0x000fe200000e0000 */
[----:B------:R-:W-:Y:S01]  /*62c0*/  VIADD R8, R8, 0x1 ;  /* 0x0000000108087836 */ /* 0x000fe20000000000 */
[----:B------:R-:W-:Y:S01]  /*62d0*/  R2UR UR12, R16 ;  /* 0x00000000100c72ca */ /* 0x000fe200000e0000 */
[----:B------:R-:W-:Y:S01]  /*62e0*/  ULEA UR11, UR11, UR7, 0xd ;  /* 0x000000070b0b7291 */ /* 0x000fe2000f8e683f */
[----:B------:R-:W-:Y:S01]  /*62f0*/  R2UR UR26, R17 ;  /* 0x00000000111a72ca */ /* 0x000fe200000e0000 */
[----:B------:R-:W-:Y:S01]  /*6300*/  UPRMT UR30, URZ, 0x5410, UR15 ;  /* 0x000054103f1e7896 */ /* 0x000fe2000800000f */
[----:B------:R-:W-:Y:S01]  /*6310*/  ISETP.GT.AND P1, PT, R6, 0x1, PT ;  /* 0x000000010600780c */ /* 0x000fe20003f24270 */
[----:B------:R-:W-:Y:S01]  /*6320*/  UIADD3 UR24, UR24, 0x24180, UR11 ;  /* 0x0002418018187890 */ /* 0x000fe2000fffe00b */
[----:B------:R-:W-:Y:S01]  /*6330*/  ISETP.NE.AND P0, PT, R8, 0x9, PT ;  /* 0x000000090800780c */ /* 0x000fe20003f05270 */
[----:B------:R-:W-:Y:S01]  /*6340*/  UIADD3.X UR33, URZ, UR29, URZ, UP1, !UPT ;  /* 0x0000001d3f217290 */ /* 0x000fe20008ffe43f */
[----:B------:R-:W-:Y:S01]  /*6350*/  VIADD R21, R21, 0x80 ;  /* 0x0000008015157836 */ /* 0x000fe20000000000 */
[----:B------:R-:W-:Y:S01]  /*6360*/  UIADD3 UR8, UR8, 0x180, URZ ;  /* 0x0000018008087890 */ /* 0x000fe2000fffe03f */
[----:B------:R-:W-:Y:S01]  /*6370*/  SEL R12, RZ, 0x1, P0 ;  /* 0x00000001ff0c7807 */ /* 0x000fe20000000000 */
[----:B------:R-:W-:Y:S01]  /*6380*/  UMOV UR18, 0x0 ;  /* 0x0000000000127882 */ /* 0x000fe20000000000 */
[----:B------:R-:W-:Y:S01]  /*6390*/  UMOV UR19, 0x10000000 ;  /* 0x1000000000137882 */ /* 0x000fe20000000000 */
[----:B------:R-:W-:Y:S01]  /*63a0*/  UMOV UR11, UR25 ;  /* 0x00000019000b7c82 */ /* 0x000fe20008000000 */
[----:B------:R-:W-:-:S02]  /*63b0*/  LOP3.LUT R7, R7, R12, RZ, 0x3c, !PT ;  /* 0x0000000c07077212 */ /* 0x000fc400078e3cff */
[----:B------:R-:W-:Y:S02]  /*63c0*/  SEL R8, R8, RZ, P0 ;  /* 0x000000ff08087207 */ /* 0x000fe40000000000 */
[----:B------:R0:W-:Y:S02]  /*63d0*/  UTMALDG.3D.MULTICAST [UR8], [UR16], UR21, desc[UR18] ;  /* 0x00001208100073b4 */ /* 0x0001e40008011815 */
[----:B0-----:R-:W-:Y:S01]  /*63e0*/  UMOV UR8, UR24 ;  /* 0x0000001800087c82 */ /* 0x001fe20008000000 */
[----:B------:R-:W-:Y:S02]  /*63f0*/  UMOV UR11, UR26 ;  /* 0x0000001a000b7c82 */ /* 0x000fe40008000000 */
[----:B------:R0:W-:Y:S02]  /*6400*/  UTMALDG.3D.MULTICAST [UR8], [UR32], UR30, desc[UR18] ;  /* 0x00001208200073b4 */ /* 0x0001e4000801181e */
[----:B0-----:R-:W-:Y:S05]  /*6410*/  @P1 BRA `(.L_x_118) ;  /* 0xfffffffc003c1947 */ /* 0x001fea000383ffff */
.L_x_115:
[----:B------:R-:W-:Y:S05]  /*6420*/  BSYNC B1 ;  /* 0x0000000000017941 */ /* 0x000fea0003800000 */
.L_x_114:
[----:B------:R-:W-:Y:S01]  /*6430*/  LOP3.LUT P1, RZ, R13, 0xff, RZ, 0xc0, !PT ;  /* 0x000000ff0dff7812 */ /* 0x000fe2000782c0ff */
[C---:B------:R-:W-:Y:S01]  /*6440*/  IMAD.IADD R15, R10.reuse, 0x1, R15 ;  /* 0x000000010a0f7824 */ /* 0x040fe200078e020f */
[----:B------:R-:W-:Y:S01]  /*6450*/  ULDC.64 UR8, c[0x0][0x650] ;  /* 0x0001940000087ab9 */ /* 0x000fe20000000a00 */
[C---:B------:R-:W-:Y:S01]  /*6460*/  ISETP.GE.U32.AND P2, PT, R10.reuse, 0x9, PT ;  /* 0x000000090a00780c */ /* 0x040fe20003f46070 */
[----:B------:R-:W-:Y:S01]  /*6470*/  BSSY B1, `(.L_x_119) ;  /* 0x0000069000017945 */ /* 0x000fe20003800000 */
[----:B------:R-:W-:Y:S01]  /*6480*/  IMAD.MOV.U32 R12, RZ, RZ, -0x1 ;  /* 0xffffffffff0c7424 */ /* 0x000fe200078e00ff */
[----:B------:R-:W-:Y:S01]  /*6490*/  ISETP.GT.U32.AND P0, PT, R15, 0x8, PT ;  /* 0x000000080f00780c */ /* 0x000fe20003f04070 */
[----:B------:R-:W-:Y:S01]  /*64a0*/  IMAD.MOV.U32 R16, RZ, RZ, -0x1 ;  /* 0xffffffffff107424 */ /* 0x000fe200078e00ff */
[----:B------:R-:W-:Y:S02]  /*64b0*/  PRMT R13, RZ, 0x7610, R13 ;  /* 0x00007610ff0d7816 */ /* 0x000fe4000000000d */
[----:B------:R-:W-:-:S03]  /*64c0*/  ISETP.LT.U32.AND P0, PT, R10, 0x9, P0 ;  /* 0x000000090a00780c */ /* 0x000fc60000701070 */
[----:B------:R-:W0:Y:S01]  /*64d0*/  @P1 S2R R7, SR_CgaCtaId ;  /* 0x0000000000071919 */ /* 0x000e220000008800 */
[----:B------:R-:W-:-:S04]  /*64e0*/  @P1 MOV R6, 0x400 ;  /* 0x0000040000061802 */ /* 0x000fc80000000f00 */
[----:B0-----:R-:W-:Y:S01]  /*64f0*/  @P1 LEA R8, R7, R6, 0x18 ;  /* 0x0000000607081211 */ /* 0x001fe200078ec0ff */
[----:B------:R-:W-:Y:S01]  /*6500*/  IMAD.WIDE.U32 R6, R15, 0x38e38e39, RZ ;  /* 0x38e38e390f067825 */ /* 0x000fe200078e00ff */
[----:B------:R-:W-:Y:S02]  /*6510*/  SEL R6, RZ, 0x1, !P0 ;  /* 0x00000001ff067807 */ /* 0x000fe40004000000 */
[----:B------:R0:W-:Y:S01]  /*6520*/  @P1 SYNCS.ARRIVE.TRANS64.A1T0 RZ, [R8+URZ+0xa8], RZ ;  /* 0x0000a8ff08ff19a7 */ /* 0x0001e2000810003f */
[----:B------:R-:W-:Y:S02]  /*6530*/  IADD3 R4, P1, R4, UR22, RZ ;  /* 0x0000001604047c10 */ /* 0x000fe4000ff3e0ff */
[----:B------:R-:W-:Y:S01]  /*6540*/  LOP3.LUT R11, R11, R6, RZ, 0x3c, !PT ;  /* 0x000000060b0b7212 */ /* 0x000fe200078e3cff */
[----:B------:R-:W-:Y:S01]  /*6550*/  IMAD.MOV.U32 R6, RZ, RZ, -0x1 ;  /* 0xffffffffff067424 */ /* 0x000fe200078e00ff */
[----:B------:R-:W-:Y:S02]  /*6560*/  IADD3.X R5, R5, UR14, RZ, P1, !PT ;  /* 0x0000000e05057c10 */ /* 0x000fe40008ffe4ff */
[----:B------:R-:W-:-:S02]  /*6570*/  ISETP.GE.U32.AND P0, PT, R4, UR8, PT ;  /* 0x0000000804007c0c */ /* 0x000fc4000bf06070 */
[----:B0-----:R-:W-:Y:S02]  /*6580*/  SHF.R.U32.HI R8, RZ, 0x1, R7 ;  /* 0x00000001ff087819 */ /* 0x001fe40000011607 */
[----:B------:R-:W-:Y:S02]  /*6590*/  ISETP.GE.U32.AND.EX P0, PT, R5, UR9, PT, P0 ;  /* 0x0000000905007c0c */ /* 0x000fe4000bf06100 */
[----:B------:R-:W-:Y:S01]  /*65a0*/  @P2 LOP3.LUT R11, R11, 0x1, R8, 0x78, !PT ;  /* 0x000000010b0b2812 */ /* 0x000fe200078e7808 */
[----:B------:R-:W-:Y:S01]  /*65b0*/  IMAD R15, R8, -0x9, R15 ;  /* 0xfffffff7080f7824 */ /* 0x000fe200078e020f */
[----:B------:R-:W-:-:S09]  /*65c0*/  PRMT R7, RZ, 0x7610, R7 ;  /* 0x00007610ff077816 */ /* 0x000fd20000000007 */
[----:B------:R-:W-:Y:S05]  /*65d0*/  @P0 BRA `(.L_x_120) ;  /* 0x0000000400480947 */ /* 0x000fea0003800000 */
[----:B------:R-:W0:Y:S01]  /*65e0*/  S2R R17, SR_CTAID.X ;  /* 0x0000000000117919 */ /* 0x000e220000002500 */
[----:B------:R-:W-:Y:S01]  /*65f0*/  ULDC.64 UR8, c[0x0][0x628] ;  /* 0x00018a0000087ab9 */ /* 0x000fe20000000a00 */
[----:B------:R-:W1:Y:S01]  /*6600*/  LDC R18, c[0x0][0x144] ;  /* 0x00005100ff127b82 */ /* 0x000e620000000800 */
[----:B------:R-:W-:Y:S01]  /*6610*/  ISETP.NE.U32.AND P0, PT, RZ, UR8, PT ;  /* 0x00000008ff007c0c */ /* 0x000fe2000bf05070 */
[----:B------:R-:W2:Y:S01]  /*6620*/  S2R R12, SR_CTAID.Y ;  /* 0x00000000000c7919 */ /* 0x000ea20000002600 */
[----:B------:R-:W-:Y:S01]  /*6630*/  ULDC UR10, c[0x0][0x150] ;  /* 0x00005400000a7ab9 */ /* 0x000fe20000000800 */
[----:B------:R-:W-:Y:S01]  /*6640*/  ULDC UR11, c[0x0][0x630] ;  /* 0x00018c00000b7ab9 */ /* 0x000fe20000000800 */
[----:B------:R-:W-:Y:S01]  /*6650*/  ISETP.NE.AND.EX P0, PT, RZ, UR9, PT, P0 ;  /* 0x00000009ff007c0c */ /* 0x000fe2000bf05300 */
[----:B------:R-:W-:Y:S01]  /*6660*/  IMAD.MOV.U32 R6, RZ, RZ, R4 ;  /* 0x000000ffff067224 */ /* 0x000fe200078e0004 */
[----:B0-----:R-:W-:-:S05]  /*6670*/  I2FP.F32.U32 R7, R17 ;  /* 0x0000001100077245 */ /* 0x001fca0000201000 */
[----:B------:R-:W-:Y:S01]  /*6680*/  FMUL R20, R7, UR10 ;  /* 0x0000000a07147c20 */ /* 0x000fe20008400000 */
[----:B------:R-:W-:-:S05]  /*6690*/  IMAD.MOV.U32 R7, RZ, RZ, R5 ;  /* 0x000000ffff077224 */ /* 0x000fca00078e0005 */
[----:B--2---:R-:W-:Y:S05]  /*66a0*/  @!P0 BRA `(.L_x_121) ;  /* 0x0000000000288947 */ /* 0x004fea0003800000 */
[----:B------:R-:W-:Y:S02]  /*66b0*/  ULDC UR10, c[0x0][0x634] ;  /* 0x00018d00000a7ab9 */ /* 0x000fe40000000800 */
[----:B------:R-:W-:-:S05]  /*66c0*/  IADD3 R7, P0, R4, UR10, RZ ;  /* 0x0000000a04077c10 */ /* 0x000fca000ff1e0ff */
[----:B------:R-:W-:-:S04]  /*66d0*/  IMAD.X R19, RZ, RZ, R5, P0 ;  /* 0x000000ffff137224 */ /* 0x000fc800000e0605 */
[----:B------:R-:W-:-:S04]  /*66e0*/  IMAD.WIDE.U32 R8, R19, UR8, RZ ;  /* 0x0000000813087c25 */ /* 0x000fc8000f8e00ff */
[----:B------:R-:W-:-:S04]  /*66f0*/  IMAD.WIDE.U32 R8, P0, R7, UR9, R8 ;  /* 0x0000000907087c25 */ /* 0x000fc8000f800008 */
[----:B------:R-:W-:-:S04]  /*6700*/  IMAD.WIDE.U32 R6, R7, UR8, RZ ;  /* 0x0000000807067c25 */ /* 0x000fc8000f8e00ff */
[----:B------:R-:W-:Y:S01]  /*6710*/  IMAD.MOV.U32 R6, RZ, RZ, R9 ;  /* 0x000000ffff067224 */ /* 0x000fe200078e0009 */
[----:B------:R-:W-:Y:S01]  /*6720*/  IADD3 RZ, P1, R7, R8, RZ ;  /* 0x0000000807ff7210 */ /* 0x000fe20007f3e0ff */
[----:B------:R-:W-:-:S04]  /*6730*/  IMAD.X R7, RZ, RZ, RZ, P0 ;  /* 0x000000ffff077224 */ /* 0x000fc800000e06ff */
[----:B------:R-:W-:-:S08]  /*6740*/  IMAD.WIDE.U32.X R6, R19, UR9, R6, P1 ;  /* 0x0000000913067c25 */ /* 0x000fd000088e0406 */
.L_x_121:
[--C-:B------:R-:W-:Y:S01]  /*6750*/  SHF.R.U64 R16, R6, UR11, R7.reuse ;  /* 0x0000000b06107c19 */ /* 0x100fe20008001207 */
[----:B------:R-:W0:Y:S01]  /*6760*/  F2I.U32.TRUNC.NTZ R20, R20 ;  /* 0x0000001400147305 */ /* 0x000e22000020f000 */
[----:B------:R-:W-:Y:S01]  /*6770*/  SHF.R.U32.HI R6, RZ, UR11, R7 ;  /* 0x0000000bff067c19 */ /* 0x000fe20008011607 */
[----:B------:R-:W-:Y:S01]  /*6780*/  ULDC.64 UR8, c[0x0][0x620] ;  /* 0x0001880000087ab9 */ /* 0x000fe20000000a00 */
[----:B------:R-:W-:Y:S01]  /*6790*/  IADD3 R9, P0, RZ, -R16, RZ ;  /* 0x80000010ff097210 */ /* 0x000fe20007f1e0ff */
[----:B------:R-:W-:Y:S01]  /*67a0*/  ULDC.64 UR10, c[0x0][0x640] ;  /* 0x00019000000a7ab9 */ /* 0x000fe20000000a00 */
[----:B------:R-:W2:Y:S03]  /*67b0*/  LDC R21, c[0x0][0x148] ;  /* 0x00005200ff157b82 */ /* 0x000ea60000000800 */
[----:B------:R-:W-:Y:S01]  /*67c0*/  IMAD.X R6, RZ, RZ, ~R6, P0 ;  /* 0x000000ffff067224 */ /* 0x000fe200000e0e06 */
[----:B------:R-:W-:-:S03]  /*67d0*/  ISETP.NE.U32.AND P0, PT, RZ, UR10, PT ;  /* 0x0000000aff007c0c */ /* 0x000fc6000bf05070 */
[----:B------:R-:W-:Y:S01]  /*67e0*/  IMAD R8, R6, UR8, RZ ;  /* 0x0000000806087c24 */ /* 0x000fe2000f8e02ff */
[----:B------:R-:W-:Y:S01]  /*67f0*/  ISETP.NE.AND.EX P0, PT, RZ, UR11, PT, P0 ;  /* 0x0000000bff007c0c */ /* 0x000fe2000bf05300 */
[----:B------:R-:W-:Y:S01]  /*6800*/  IMAD.WIDE.U32 R6, R9, UR8, R4 ;  /* 0x0000000809067c25 */ /* 0x000fe2000f8e0004 */
[----:B------:R-:W-:-:S03]  /*6810*/  ULDC UR8, c[0x0][0x618] ;  /* 0x0001860000087ab9 */ /* 0x000fc60000000800 */
[----:B------:R-:W-:Y:S01]  /*6820*/  IMAD R9, R9, UR9, R8 ;  /* 0x0000000909097c24 */ /* 0x000fe2000f8e0208 */
[----:B------:R-:W-:Y:S01]  /*6830*/  ULDC UR9, c[0x0][0x154] ;  /* 0x0000550000097ab9 */ /* 0x000fe20000000800 */
[----:B0-----:R-:W-:Y:S02]  /*6840*/  IMAD.MOV R8, RZ, RZ, -R20 ;  /* 0x000000ffff087224 */ /* 0x001fe400078e0a14 */
[----:B------:R-:W-:Y:S02]  /*6850*/  IMAD.IADD R7, R7, 0x1, R9 ;  /* 0x0000000107077824 */ /* 0x000fe400078e0209 */
[----:B-1----:R-:W-:Y:S01]  /*6860*/  IMAD R17, R18, R8, R17 ;  /* 0x0000000812117224 */ /* 0x002fe200078e0211 */
[----:B------:R-:W-:Y:S02]  /*6870*/  I2FP.F32.U32 R8, R12 ;  /* 0x0000000c00087245 */ /* 0x000fe40000201000 */
[--C-:B------:R-:W-:Y:S02]  /*6880*/  SHF.R.U64 R18, R6, UR8, R7.reuse ;  /* 0x0000000806127c19 */ /* 0x100fe40008001207 */
[----:B------:R-:W-:Y:S01]  /*6890*/  SHF.R.U32.HI R7, RZ, UR8, R7 ;  /* 0x00000008ff077c19 */ /* 0x000fe20008011607 */
[----:B------:R-:W-:Y:S01]  /*68a0*/  FMUL R8, R8, UR9 ;  /* 0x0000000908087c20 */ /* 0x000fe20008400000 */
[----:B------:R-:W-:-:S02]  /*68b0*/  ULDC UR8, c[0x0][0x608] ;  /* 0x0001820000087ab9 */ /* 0x000fc40000000800 */
[--C-:B------:R-:W-:Y:S01]  /*68c0*/  SHF.R.U64 R20, R18, UR8, R7.reuse ;  /* 0x0000000812147c19 */ /* 0x100fe20008001207 */
[----:B------:R0:W1:Y:S01]  /*68d0*/  F2I.U32.TRUNC.NTZ R22, R8 ;  /* 0x0000000800167305 */ /* 0x000062000020f000 */
[----:B------:R-:W-:Y:S01]  /*68e0*/  SHF.R.U32.HI R7, RZ, UR8, R7 ;  /* 0x00000008ff077c19 */ /* 0x000fe20008011607 */
[----:B------:R-:W-:-:S03]  /*68f0*/  ULDC UR8, c[0x0][0x658] ;  /* 0x0001960000087ab9 */ /* 0x000fc60000000800 */
[--C-:B------:R-:W-:Y:S02]  /*6900*/  SHF.R.U64 R19, R20, UR8, R7.reuse ;  /* 0x0000000814137c19 */ /* 0x100fe40008001207 */
[----:B------:R-:W-:-:S03]  /*6910*/  SHF.R.U32.HI R23, RZ, UR8, R7 ;  /* 0x00000008ff177c19 */ /* 0x000fc60008011607 */
[----:B------:R-:W-:Y:S02]  /*6920*/  IMAD.MOV.U32 R6, RZ, RZ, R19 ;  /* 0x000000ffff067224 */ /* 0x000fe400078e0013 */
[----:B------:R-:W-:Y:S01]  /*6930*/  IMAD.MOV.U32 R7, RZ, RZ, R23 ;  /* 0x000000ffff077224 */ /* 0x000fe200078e0017 */
[----:B0-----:R-:W-:Y:S06]  /*6940*/  @!P0 BRA `(.L_x_122) ;  /* 0x0000000000288947 */ /* 0x001fec0003800000 */
        /* <DEDUP_REMOVED lines=10> */
.L_x_122:
[----:B------:R-:W-:Y:S01]  /*69f0*/  ULDC UR8, c[0x0][0x648] ;  /* 0x0001920000087ab9 */ /* 0x000fe20000000800 */
[----:B-1----:R-:W-:Y:S01]  /*6a00*/  IMAD.MOV R22, RZ, RZ, -R22 ;  /* 0x000000ffff167224 */ /* 0x002fe200078e0a16 */
[----:B------:R-:W-:Y:S01]  /*6a10*/  SHF.R.U64 R7, R6, UR8, R7 ;  /* 0x0000000806077c19 */ /* 0x000fe20008001207 */
[----:B------:R-:W-:Y:S01]  /*6a20*/  ULDC UR8, c[0x0][0x638] ;  /* 0x00018e0000087ab9 */ /* 0x000fe20000000800 */
[----:B------:R-:W-:Y:S01]  /*6a30*/  LOP3.LUT R6, R20, UR13, RZ, 0xc0, !PT ;  /* 0x0000000d14067c12 */ /* 0x000fe2000f8ec0ff */
[----:B--2---:R-:W-:Y:S01]  /*6a40*/  @P4 IMAD R17, R21, R22, R12 ;  /* 0x0000001615114224 */ /* 0x004fe200078e020c */
[----:B------:R-:W-:Y:S01]  /*6a50*/  LOP3.LUT R18, R18, UR4, RZ, 0xc0, !PT ;  /* 0x0000000412127c12 */ /* 0x000fe2000f8ec0ff */
[----:B------:R-:W-:Y:S01]  /*6a60*/  IMAD.MOV R8, RZ, RZ, -R7 ;  /* 0x000000ffff087224 */ /* 0x000fe200078e0a07 */
[----:B------:R-:W-:Y:S01]  /*6a70*/  ULDC UR9, c[0x0][0x610] ;  /* 0x0001840000097ab9 */ /* 0x000fe20000000800 */
[----:B------:R-:W-:Y:S02]  /*6a80*/  IMAD R6, R7, UR5, R6 ;  /* 0x0000000507067c24 */ /* 0x000fe4000f8e0206 */
[----:B------:R-:W-:Y:S01]  /*6a90*/  IMAD R19, R8, UR8, R19 ;  /* 0x0000000808137c24 */ /* 0x000fe2000f8e0213 */
[----:B------:R-:W-:Y:S01]  /*6aa0*/  ULDC UR8, c[0x0][0x600] ;  /* 0x0001800000087ab9 */ /* 0x000fe20000000800 */
[----:B------:R-:W-:-:S02]  /*6ab0*/  IMAD R17, R6, UR9, R17 ;  /* 0x0000000906117c24 */ /* 0x000fc4000f8e0211 */
[----:B------:R-:W-:Y:S02]  /*6ac0*/  IMAD R6, R19, UR8, R18 ;  /* 0x0000000813067c24 */ /* 0x000fe4000f8e0212 */
[----:B------:R-:W-:-:S03]  /*6ad0*/  IMAD.MOV.U32 R7, RZ, RZ, 0x1 ;  /* 0x00000001ff077424 */ /* 0x000fc600078e00ff */
[----:B------:R-:W-:Y:S02]  /*6ae0*/  SEL R12, R6, R17, !P4 ;  /* 0x00000011060c7207 */ /* 0x000fe40006000000 */
[----:B------:R-:W-:-:S07]  /*6af0*/  SEL R6, R17, R6, !P4 ;  /* 0x0000000611067207 */ /* 0x000fce0006000000 */
.L_x_120:
[----:B------:R-:W-:Y:S05]  /*6b00*/  BSYNC B1 ;  /* 0x0000000000017941 */ /* 0x000fea0003800000 */
.L_x_119:
[----:B------:R-:W-:-:S13]  /*6b10*/  LOP3.LUT P0, RZ, R7, 0xff, RZ, 0xc0, !PT ;  /* 0x000000ff07ff7812 */ /* 0x000fda000780c0ff */
[----:B------:R-:W-:Y:S05]  /*6b20*/  @P0 BRA `(.L_x_123) ;  /* 0xfffffff400400947 */ /* 0x000fea000383ffff */
[----:B------:R-:W-:Y:S05]  /*6b30*/  BSYNC B0 ;  /* 0x0000000000007941 */ /* 0x000fea0003800000 */
.L_x_112:
[----:B------:R-:W-:-:S03]  /*6b40*/  UMOV UR8, 0xffffffff ;  /* 0xffffffff00087882 */ /* 0x000fc60000000000 */
[----:B------:R-:W-:Y:S05]  /*6b50*/  BRA.DIV UR8, `(.L_x_124) ;  /* 0x0000000608d07947 */ /* 0x000fea000b800000 */
[----:B------:R-:W-:-:S13]  /*6b60*/  ELECT P0, URZ, PT ;  /* 0x00000000003f782f */ /* 0x000fda0003800000 */
.L_x_143:
[----:B------:R-:W-:Y:S04]  /*6b70*/  BSSY B0, `(.L_x_125) ;  /* 0x0000058000007945 */ /* 0x000fe80003800000 */
[----:B------:R-:W-:Y:S05]  /*6b80*/  @!P0 BRA `(.L_x_126) ;  /* 0x0000000400588947 */ /* 0x000fea0003800000 */
[----:B------:R-:W-:-:S04]  /*6b90*/  LOP3.LUT R2, R2, 0x2, RZ, 0xfc, !PT ;  /* 0x0000000202027812 */ /* 0x000fc800078efcff */
[----:B------:R-:W-:-:S13]  /*6ba0*/  ISETP.NE.AND P0, PT, R2, 0x3, PT ;  /* 0x000000030200780c */ /* 0x000fda0003f05270 */
[----:B------:R-:W-:Y:S05]  /*6bb0*/  @!P0 BRA `(.L_x_127) ;  /* 0x0000000000048947 */ /* 0x000fea0003800000 */
[----:B------:R-:W-:Y:S01]  /*6bc0*/  BPT.TRAP 0x1 ;  /* 0x000000040000795c */ /* 0x000fe20000300000 */
.L_x_127:
[----:B------:R-:W0:Y:S01]  /*6bd0*/  S2R R3, SR_CgaCtaId ;  /* 0x0000000000037919 */ /* 0x000e220000008800 */
[----:B------:R-:W-:-:S04]  /*6be0*/  MOV R0, 0x400 ;  /* 0x0000040000007802 */ /* 0x000fc80000000f00 */
[----:B0-----:R-:W-:Y:S02]  /*6bf0*/  LEA R0, R3, R0, 0x18 ;  /* 0x0000000003007211 */ /* 0x001fe400078ec0ff */
[----:B------:R-:W-:-:S03]  /*6c00*/  SHF.L.U32 R3, R11, 0x1f, RZ ;  /* 0x0000001f0b037819 */ /* 0x000fc600000006ff */
[----:B------:R-:W-:-:S04]  /*6c10*/  VIADD R0, R0, 0x48 ;  /* 0x0000004800007836 */ /* 0x000fc80000000000 */
[C---:B------:R-:W-:Y:S02]  /*6c20*/  IMAD R6, R15.reuse, 0x8, R0 ;  /* 0x000000080f067824 */ /* 0x040fe400078e0200 */
[----:B------:R-:W-:Y:S02]  /*6c30*/  VIADD R15, R15, 0x1 ;  /* 0x000000010f0f7836 */ /* 0x000fe40000000000 */
[----:B------:R-:W0:Y:S03]  /*6c40*/  SYNCS.PHASECHK.TRANS64.TRYWAIT P0, [R6+URZ], R3 ;  /* 0x00000003060075a7 */ /* 0x000e26000800017f */
[----:B------:R-:W-:-:S04]  /*6c50*/  ISETP.NE.AND P1, PT, R15, 0x9, PT ;  /* 0x000000090f00780c */ /* 0x000fc80003f25270 */
[----:B------:R-:W-:Y:S02]  /*6c60*/  SEL R2, RZ, 0x1, P1 ;  /* 0x00000001ff027807 */ /* 0x000fe40000800000 */
[----:B------:R-:W-:Y:S02]  /*6c70*/  SEL R15, R15, RZ, P1 ;  /* 0x000000ff0f0f7207 */ /* 0x000fe40000800000 */
[----:B------:R-:W-:-:S03]  /*6c80*/  LOP3.LUT R8, R11, R2, RZ, 0x3c, !PT ;  /* 0x000000020b087212 */ /* 0x000fc600078e3cff */
[----:B------:R-:W-:Y:S01]  /*6c90*/  IMAD R7, R15, 0x8, R0 ;  /* 0x000000080f077824 */ /* 0x000fe200078e0200 */
[----:B------:R-:W-:Y:S01]  /*6ca0*/  SHF.L.U32 R4, R8, 0x1f, RZ ;  /* 0x0000001f08047819 */ /* 0x000fe200000006ff */
[----:B0-----:R-:W-:Y:S06]  /*6cb0*/  @!P0 BRA `(.L_x_128) ;  /* 0x0000000400988947 */ /* 0x001fec0003800000 */
.L_x_144:
[----:B------:R-:W1:Y:S01]  /*6cc0*/  SYNCS.PHASECHK.TRANS64.TRYWAIT P0, [R7+URZ], R4 ;  /* 0x00000004070075a7 */ /* 0x000e62000800017f */
[----:B------:R-:W-:-:S05]  /*6cd0*/  VIADD R2, R15, 0x1 ;  /* 0x000000010f027836 */ /* 0x000fca0000000000 */
[----:B------:R-:W-:-:S04]  /*6ce0*/  ISETP.NE.AND P1, PT, R2, 0x9, PT ;  /* 0x000000090200780c */ /* 0x000fc80003f25270 */
[----:B0-----:R-:W-:Y:S02]  /*6cf0*/  SEL R3, RZ, 0x1, P1 ;  /* 0x00000001ff037807 */ /* 0x001fe40000800000 */
[----:B------:R-:W-:Y:S02]  /*6d00*/  SEL R9, R2, RZ, P1 ;  /* 0x000000ff02097207 */ /* 0x000fe40000800000 */
[----:B------:R-:W-:-:S03]  /*6d10*/  LOP3.LUT R8, R8, R3, RZ, 0x3c, !PT ;  /* 0x0000000308087212 */ /* 0x000fc600078e3cff */
[----:B------:R-:W-:Y:S01]  /*6d20*/  IMAD R6, R9, 0x8, R0 ;  /* 0x0000000809067824 */ /* 0x000fe200078e0200 */
[----:B------:R-:W-:Y:S01]  /*6d30*/  SHF.L.U32 R5, R8, 0x1f, RZ ;  /* 0x0000001f08057819 */ /* 0x000fe200000006ff */
[----:B-1----:R-:W-:Y:S06]  /*6d40*/  @!P0 BRA `(.L_x_129) ;  /* 0x0000000400888947 */ /* 0x002fec0003800000 */
.L_x_145:
[----:B------:R-:W1:Y:S01]  /*6d50*/  SYNCS.PHASECHK.TRANS64.TRYWAIT P0, [R6+URZ], R5 ;  /* 0x00000005060075a7 */ /* 0x000e62000800017f */
[----:B------:R-:W-:-:S05]  /*6d60*/  VIADD R2, R9, 0x1 ;  /* 0x0000000109027836 */ /* 0x000fca0000000000 */
[----:B------:R-:W-:-:S04]  /*6d70*/  ISETP.NE.AND P1, PT, R2, 0x9, PT ;  /* 0x000000090200780c */ /* 0x000fc80003f25270 */
[----:B------:R-:W-:Y:S02]  /*6d80*/  SEL R3, RZ, 0x1, P1 ;  /* 0x00000001ff037807 */ /* 0x000fe40000800000 */
[----:B0-----:R-:W-:Y:S02]  /*6d90*/  SEL R7, R2, RZ, P1 ;  /* 0x000000ff02077207 */ /* 0x001fe40000800000 */
[----:B------:R-:W-:-:S03]  /*6da0*/  LOP3.LUT R8, R8, R3, RZ, 0x3c, !PT ;  /* 0x0000000308087212 */ /* 0x000fc600078e3cff */
[----:B------:R-:W-:Y:S01]  /*6db0*/  IMAD R9, R7, 0x8, R0 ;  /* 0x0000000807097824 */ /* 0x000fe200078e0200 */
[----:B------:R-:W-:Y:S01]  /*6dc0*/  SHF.L.U32 R4, R8, 0x1f, RZ ;  /* 0x0000001f08047819 */ /* 0x000fe200000006ff */
[----:B-1----:R-:W-:Y:S06]  /*6dd0*/  @!P0 BRA `(.L_x_130) ;  /* 0x0000000400788947 */ /* 0x002fec0003800000 */
.L_x_146:
[----:B------:R-:W1:Y:S01]  /*6de0*/  SYNCS.PHASECHK.TRANS64.TRYWAIT P0, [R9+URZ], R4 ;  /* 0x00000004090075a7 */ /* 0x000e62000800017f */
[----:B------:R-:W-:-:S05]  /*6df0*/  VIADD R2, R7, 0x1 ;  /* 0x0000000107027836 */ /* 0x000fca0000000000 */
[----:B------:R-:W-:-:S04]  /*6e00*/  ISETP.NE.AND P1, PT, R2, 0x9, PT ;  /* 0x000000090200780c */ /* 0x000fc80003f25270 */
[----:B------:R-:W-:Y:S02]  /*6e10*/  SEL R3, RZ, 0x1, P1 ;  /* 0x00000001ff037807 */ /* 0x000fe40000800000 */
[----:B------:R-:W-:Y:S02]  /*6e20*/  SEL R7, R2, RZ, P1 ;  /* 0x000000ff02077207 */ /* 0x000fe40000800000 */
[----:B------:R-:W-:-:S03]  /*6e30*/  LOP3.LUT R8, R8, R3, RZ, 0x3c, !PT ;  /* 0x0000000308087212 */ /* 0x000fc600078e3cff */
[----:B0-----:R-:W-:Y:S01]  /*6e40*/  IMAD R6, R7, 0x8, R0 ;  /* 0x0000000807067824 */ /* 0x001fe200078e0200 */
[----:B------:R-:W-:Y:S01]  /*6e50*/  SHF.L.U32 R5, R8, 0x1f, RZ ;  /* 0x0000001f08057819 */ /* 0x000fe200000006ff */
[----:B-1----:R-:W-:Y:S06]  /*6e60*/  @!P0 BRA `(.L_x_131) ;  /* 0x0000000400688947 */ /* 0x002fec0003800000 */
.L_x_147:
        /* <DEDUP_REMOVED lines=9> */
.L_x_148:
[----:B------:R-:W1:Y:S01]  /*6f00*/  SYNCS.PHASECHK.TRANS64.TRYWAIT P0, [R9+URZ], R4 ;  /* 0x00000004090075a7 */ /* 0x000e62000800017f */
[----:B------:R-:W-:-:S05]  /*6f10*/  VIADD R2, R7, 0x1 ;  /* 0x0000000107027836 */ /* 0x000fca0000000000 */
[----:B------:R-:W-:-:S04]  /*6f20*/  ISETP.NE.AND P1, PT, R2, 0x9, PT ;  /* 0x000000090200780c */ /* 0x000fc80003f25270 */
[----:B------:R-:W-:Y:S02]  /*6f30*/  SEL R3, RZ, 0x1, P1 ;  /* 0x00000001ff037807 */ /* 0x000fe40000800000 */
[----:B------:R-:W-:Y:S02]  /*6f40*/  SEL R7, R2, RZ, P1 ;  /* 0x000000ff02077207 */ /* 0x000fe40000800000 */
[----:B------:R-:W-:-:S03]  /*6f50*/  LOP3.LUT R8, R8, R3, RZ, 0x3c, !PT ;  /* 0x0000000308087212 */ /* 0x000fc600078e3cff */
[----:B------:R-:W-:Y:S01]  /*6f60*/  IMAD R10, R7, 0x8, R0 ;  /* 0x00000008070a7824 */ /* 0x000fe200078e0200 */
[----:B0-----:R-:W-:Y:S01]  /*6f70*/  SHF.L.U32 R5, R8, 0x1f, RZ ;  /* 0x0000001f08057819 */ /* 0x001fe200000006ff */
[----:B-1----:R-:W-:Y:S06]  /*6f80*/  @!P0 BRA `(.L_x_133) ;  /* 0x0000000400488947 */ /* 0x002fec0003800000 */
.L_x_149:
[----:B------:R-:W1:Y:S01]  /*6f90*/  SYNCS.PHASECHK.TRANS64.TRYWAIT P0, [R10+URZ], R5 ;  /* 0x000000050a0075a7 */ /* 0x000e62000800017f */
[----:B------:R-:W-:-:S05]  /*6fa0*/  VIADD R2, R7, 0x1 ;  /* 0x0000000107027836 */ /* 0x000fca0000000000 */
[----:B------:R-:W-:-:S04]  /*6fb0*/  ISETP.NE.AND P1, PT, R2, 0x9, PT ;  /* 0x000000090200780c */ /* 0x000fc80003f25270 */
[----:B------:R-:W-:Y:S02]  /*6fc0*/  SEL R3, RZ, 0x1, P1 ;  /* 0x00000001ff037807 */ /* 0x000fe40000800000 */
[----:B------:R-:W-:Y:S02]  /*6fd0*/  SEL R7, R2, RZ, P1 ;  /* 0x000000ff02077207 */ /* 0x000fe40000800000 */
[----:B0-----:R-:W-:-:S03]  /*6fe0*/  LOP3.LUT R9, R8, R3, RZ, 0x3c, !PT ;  /* 0x0000000308097212 */ /* 0x001fc600078e3cff */
[----:B------:R-:W-:Y:S01]  /*6ff0*/  IMAD R11, R7, 0x8, R0 ;  /* 0x00000008070b7824 */ /* 0x000fe200078e0200 */
[----:B------:R-:W-:Y:S01]  /*7000*/  SHF.L.U32 R6, R9, 0x1f, RZ ;  /* 0x0000001f09067819 */ /* 0x000fe200000006ff */
[----:B-1----:R-:W-:Y:S06]  /*7010*/  @!P0 BRA `(.L_x_134) ;  /* 0x0000000400388947 */ /* 0x002fec0003800000 */
.L_x_150:
[----:B------:R-:W1:Y:S01]  /*7020*/  SYNCS.PHASECHK.TRANS64.TRYWAIT P0, [R11+URZ], R6 ;  /* 0x000000060b0075a7 */ /* 0x000e62000800017f */
[----:B------:R-:W-:-:S05]  /*7030*/  VIADD R2, R7, 0x1 ;  /* 0x0000000107027836 */ /* 0x000fca0000000000 */
[----:B------:R-:W-:-:S04]  /*7040*/  ISETP.NE.AND P1, PT, R2, 0x9, PT ;  /* 0x000000090200780c */ /* 0x000fc80003f25270 */
[----:B------:R-:W-:Y:S02]  /*7050*/  SEL R4, RZ, 0x1, P1 ;  /* 0x00000001ff047807 */ /* 0x000fe40000800000 */
[----:B------:R-:W-:Y:S02]  /*7060*/  SEL R3, R2, RZ, P1 ;  /* 0x000000ff02037207 */ /* 0x000fe40000800000 */
[----:B------:R-:W-:Y:S01]  /*7070*/  LOP3.LUT R4, R9, R4, RZ, 0x3c, !PT ;  /* 0x0000000409047212 */ /* 0x000fe200078e3cff */
[----:B-1----:R-:W-:Y:S06]  /*7080*/  @!P0 BRA `(.L_x_135) ;  /* 0x0000000400308947 */ /* 0x002fec0003800000 */
.L_x_151:
[----:B------:R-:W-:Y:S01]  /*7090*/  IMAD R3, R3, 0x8, R0 ;  /* 0x0000000803037824 */ /* 0x000fe200078e0200 */
[----:B------:R-:W-:-:S07]  /*70a0*/  SHF.L.U32 R0, R4, 0x1f, RZ ;  /* 0x0000001f04007819 */ /* 0x000fce00000006ff */
.L_x_136:
[----:B--2---:R2:W3:Y:S02]  /*70b0*/  SYNCS.PHASECHK.TRANS64.TRYWAIT P0, [R3+URZ], R0 ;  /* 0x00000000030075a7 */ /* 0x0044e4000800017f */
[----:B---3--:R-:W-:Y:S05]  /*70c0*/  @!P0 NANOSLEEP.SYNCS 0x989680 ;  /* 0x009896800000895d */ /* 0x008fea0003900000 */
[----:B------:R-:W3:Y:S02]  /*70d0*/  @!P0 SYNCS.PHASECHK.TRANS64 P0, [R3+URZ], R0 ;  /* 0x00000000030085a7 */ /* 0x000ee4000800007f */
[----:B---3--:R-:W-:Y:S05]  /*70e0*/  @!P0 BRA `(.L_x_136) ;  /* 0xfffffffc00f08947 */ /* 0x008fea000383ffff */
.L_x_126:
[----:B------:R-:W-:Y:S05]  /*70f0*/  BSYNC B0 ;  /* 0x0000000000007941 */ /* 0x000fea0003800000 */
.L_x_125:
[----:B------:R-:W-:Y:S05]  /*7100*/  EXIT ;  /* 0x000000000000794d */ /* 0x000fea0003800000 */
.L_x_22:
[----:B-1----:R-:W-:-:S04]  /*7110*/  IMAD.U32 R9, RZ, RZ, UR6 ;  /* 0x00000006ff097e24 */ /* 0x002fc8000f8e00ff */
[----:B------:R1:W3:Y:S03]  /*7120*/  SYNCS.PHASECHK.TRANS64.TRYWAIT P0, [R9+URZ], R8 ;  /* 0x00000008090075a7 */ /* 0x0002e6000800017f */
[----:B---3--:R-:W-:Y:S05]  /*7130*/  @!P0 NANOSLEEP.SYNCS 0x989680 ;  /* 0x009896800000895d */ /* 0x008fea0003900000 */
[----:B------:R-:W3:Y:S02]  /*7140*/  @!P0 SYNCS.PHASECHK.TRANS64 P0, [R9+URZ], R8 ;  /* 0x00000008090085a7 */ /* 0x000ee4000800007f */
[----:B---3--:R-:W-:Y:S05]  /*7150*/  @!P0 BRA `(.L_x_22) ;  /* 0xfffffffc00ec8947 */ /* 0x008fea000383ffff */
[----:B------:R-:W-:Y:S05]  /*7160*/  BRA `(.L_x_21) ;  /* 0xffffffa400607947 */ /* 0x000fea000383ffff */
.L_x_28:
[----:B-1----:R-:W-:-:S04]  /*7170*/  IMAD.U32 R11, RZ, RZ, UR12 ;  /* 0x0000000cff0b7e24 */ /* 0x002fc8000f8e00ff */
[----:B------:R1:W3:Y:S03]  /*7180*/  SYNCS.PHASECHK.TRANS64.TRYWAIT P0, [R11+URZ], R10 ;  /* 0x0000000a0b0075a7 */ /* 0x0002e6000800017f */
[----:B---3--:R-:W-:Y:S05]  /*7190*/  @!P0 NANOSLEEP.SYNCS 0x989680 ;  /* 0x009896800000895d */ /* 0x008fea0003900000 */
[----:B------:R-:W3:Y:S02]  /*71a0*/  @!P0 SYNCS.PHASECHK.TRANS64 P0, [R11+URZ], R10 ;  /* 0x0000000a0b0085a7 */ /* 0x000ee4000800007f */
[----:B---3--:R-:W-:Y:S05]  /*71b0*/  @!P0 BRA `(.L_x_28) ;  /* 0xfffffffc00ec8947 */ /* 0x008fea000383ffff */
[----:B------:R-:W-:Y:S05]  /*71c0*/  BRA `(.L_x_27) ;  /* 0xffffffac00187947 */ /* 0x000fea000383ffff */
.L_x_113:
[----:B------:R-:W-:Y:S01]  /*71d0*/  BSSY B1, `(.L_x_137) ;  /* 0x0000006000017945 */ /* 0x000fe20003800000 */
[----:B------:R-:W-:-:S07]  /*71e0*/  IMAD.MOV.U32 R7, RZ, RZ, -0x1 ;  /* 0xffffffffff077424 */ /* 0x000fce00078e00ff */
[----:B------:R-:W-:Y:S05]  /*71f0*/  WARPSYNC.COLLECTIVE R7, `(.L_x_138) ;  /* 0x00000000070c7348 */ /* 0x000fea0003c00000 */
[----:B------:R-:W-:Y:S02]  /*7200*/  ELECT P0, UR62, PT ;  /* 0x00000000003e782f */ /* 0x000fe40003800000 */
[----:B------:R-:W-:Y:S01]  /*7210*/  MOV R7, UR62 ;  /* 0x0000003e00077c02 */ /* 0x000fe20008000f00 */
[----:B------:R-:W-:Y:S10]  /*7220*/  ENDCOLLECTIVE ;  /* 0x000000000000791b */ /* 0x000ff40003800000 */
.L_x_138:
[----:B------:R-:W-:Y:S05]  /*7230*/  BSYNC B1 ;  /* 0x0000000000017941 */ /* 0x000fea0003800000 */
.L_x_137:
[----:B------:R-:W-:Y:S05]  /*7240*/  BRA `(.L_x_139) ;  /* 0xffffffec00847947 */ /* 0x000fea000383ffff */
.L_x_116:
[----:B-1----:R1:W2:Y:S02]  /*7250*/  SYNCS.PHASECHK.TRANS64.TRYWAIT P0, [R20+URZ+0x48], R9 ;  /* 0x00004809140075a7 */ /* 0x0022a4000800017f */
[----:B--2---:R-:W-:Y:S05]  /*7260*/  @!P0 NANOSLEEP.SYNCS 0x989680 ;  /* 0x009896800000895d */ /* 0x004fea0003900000 */
[----:B------:R-:W2:Y:S02]  /*7270*/  @!P0 SYNCS.PHASECHK.TRANS64 P0, [R20+URZ+0x48], R9 ;  /* 0x00004809140085a7 */ /* 0x000ea4000800007f */
[----:B--2---:R-:W-:Y:S05]  /*7280*/  @!P0 BRA `(.L_x_116) ;  /* 0xfffffffc00f08947 */ /* 0x004fea000383ffff */
[----:B------:R-:W-:Y:S05]  /*7290*/  BRA `(.L_x_140) ;  /* 0xffffffec00c07947 */ /* 0x000fea000383ffff */
.L_x_124:
[----:B------:R-:W-:Y:S01]  /*72a0*/  BSSY B0, `(.L_x_141) ;  /* 0x0000006000007945 */ /* 0x000fe20003800000 */
[----:B------:R-:W-:-:S07]  /*72b0*/  IMAD.MOV.U32 R7, RZ, RZ, -0x1 ;  /* 0xffffffffff077424 */ /* 0x000fce00078e00ff */
[----:B------:R-:W-:Y:S05]  /*72c0*/  WARPSYNC.COLLECTIVE R7, `(.L_x_142) ;  /* 0x00000000070c7348 */ /* 0x000fea0003c00000 */
[----:B------:R-:W-:Y:S02]  /*72d0*/  ELECT P0, UR62, PT ;  /* 0x00000000003e782f */ /* 0x000fe40003800000 */
[----:B------:R-:W-:Y:S01]  /*72e0*/  MOV R7, UR62 ;  /* 0x0000003e00077c02 */ /* 0x000fe20008000f00 */
[----:B------:R-:W-:Y:S10]  /*72f0*/  ENDCOLLECTIVE ;  /* 0x000000000000791b */ /* 0x000ff40003800000 */
.L_x_142:
[----:B------:R-:W-:Y:S05]  /*7300*/  BSYNC B0 ;  /* 0x0000000000007941 */ /* 0x000fea0003800000 */
.L_x_141:
[----:B------:R-:W-:Y:S05]  /*7310*/  BRA `(.L_x_143) ;  /* 0xfffffff800147947 */ /* 0x000fea000383ffff */
.L_x_128:
[----:B0-----:R0:W1:Y:S02]  /*7320*/  SYNCS.PHASECHK.TRANS64.TRYWAIT P0, [R6+URZ], R3 ;  /* 0x00000003060075a7 */ /* 0x001064000800017f */
[----:B-1----:R-:W-:Y:S05]  /*7330*/  @!P0 NANOSLEEP.SYNCS 0x989680 ;  /* 0x009896800000895d */ /* 0x002fea0003900000 */
[----:B------:R-:W1:Y:S02]  /*7340*/  @!P0 SYNCS.PHASECHK.TRANS64 P0, [R6+URZ], R3 ;  /* 0x00000003060085a7 */ /* 0x000e64000800007f */
[----:B-1----:R-:W-:Y:S05]  /*7350*/  @!P0 BRA `(.L_x_128) ;  /* 0xfffffffc00f08947 */ /* 0x002fea000383ffff */
[----:B------:R-:W-:Y:S05]  /*7360*/  BRA `(.L_x_144) ;  /* 0xfffffff800547947 */ /* 0x000fea000383ffff */
.L_x_129:
[----:B0-----:R0:W1:Y:S02]  /*7370*/  SYNCS.PHASECHK.TRANS64.TRYWAIT P0, [R7+URZ], R4 ;  /* 0x00000004070075a7 */ /* 0x001064000800017f */
[----:B-1----:R-:W-:Y:S05]  /*7380*/  @!P0 NANOSLEEP.SYNCS 0x989680 ;  /* 0x009896800000895d */ /* 0x002fea0003900000 */
[----:B------:R-:W1:Y:S02]  /*7390*/  @!P0 SYNCS.PHASECHK.TRANS64 P0, [R7+URZ], R4 ;  /* 0x00000004070085a7 */ /* 0x000e64000800007f */
[----:B-1----:R-:W-:Y:S05]  /*73a0*/  @!P0 BRA `(.L_x_129) ;  /* 0xfffffffc00f08947 */ /* 0x002fea000383ffff */
[----:B------:R-:W-:Y:S05]  /*73b0*/  BRA `(.L_x_145) ;  /* 0xfffffff800647947 */ /* 0x000fea000383ffff */
.L_x_130:
[----:B0-----:R0:W1:Y:S02]  /*73c0*/  SYNCS.PHASECHK.TRANS64.TRYWAIT P0, [R6+URZ], R5 ;  /* 0x00000005060075a7 */ /* 0x001064000800017f */
[----:B-1----:R-:W-:Y:S05]  /*73d0*/  @!P0 NANOSLEEP.SYNCS 0x989680 ;  /* 0x009896800000895d */ /* 0x002fea0003900000 */
[----:B------:R-:W1:Y:S02]  /*73e0*/  @!P0 SYNCS.PHASECHK.TRANS64 P0, [R6+URZ], R5 ;  /* 0x00000005060085a7 */ /* 0x000e64000800007f */
[----:B-1----:R-:W-:Y:S05]  /*73f0*/  @!P0 BRA `(.L_x_130) ;  /* 0xfffffffc00f08947 */ /* 0x002fea000383ffff */
[----:B------:R-:W-:Y:S05]  /*7400*/  BRA `(.L_x_146) ;  /* 0xfffffff800747947 */ /* 0x000fea000383ffff */
.L_x_131:
[----:B0-----:R0:W1:Y:S02]  /*7410*/  SYNCS.PHASECHK.TRANS64.TRYWAIT P0, [R9+URZ], R4 ;  /* 0x00000004090075a7 */ /* 0x001064000800017f */
[----:B-1----:R-:W-:Y:S05]  /*7420*/  @!P0 NANOSLEEP.SYNCS 0x989680 ;  /* 0x009896800000895d */ /* 0x002fea0003900000 */
[----:B------:R-:W1:Y:S02]  /*7430*/  @!P0 SYNCS.PHASECHK.TRANS64 P0, [R9+URZ], R4 ;  /* 0x00000004090085a7 */ /* 0x000e64000800007f */
[----:B-1----:R-:W-:Y:S05]  /*7440*/  @!P0 BRA `(.L_x_131) ;  /* 0xfffffffc00f08947 */ /* 0x002fea000383ffff */
[----:B------:R-:W-:Y:S05]  /*7450*/  BRA `(.L_x_147) ;  /* 0xfffffff800847947 */ /* 0x000fea000383ffff */
.L_x_132:
[----:B0-----:R0:W1:Y:S02]  /*7460*/  SYNCS.PHASECHK.TRANS64.TRYWAIT P0, [R6+URZ], R5 ;  /* 0x00000005060075a7 */ /* 0x001064000800017f */
[----:B-1----:R-:W-:Y:S05]  /*7470*/  @!P0 NANOSLEEP.SYNCS 0x989680 ;  /* 0x009896800000895d */ /* 0x002fea0003900000 */
[----:B------:R-:W1:Y:S02]  /*7480*/  @!P0 SYNCS.PHASECHK.TRANS64 P0, [R6+URZ], R5 ;  /* 0x00000005060085a7 */ /* 0x000e64000800007f */
[----:B-1----:R-:W-:Y:S05]  /*7490*/  @!P0 BRA `(.L_x_132) ;  /* 0xfffffffc00f08947 */ /* 0x002fea000383ffff */
[----:B------:R-:W-:Y:S05]  /*74a0*/  BRA `(.L_x_148) ;  /* 0xfffffff800947947 */ /* 0x000fea000383ffff */
.L_x_133:
[----:B0-----:R0:W1:Y:S02]  /*74b0*/  SYNCS.PHASECHK.TRANS64.TRYWAIT P0, [R9+URZ], R4 ;  /* 0x00000004090075a7 */ /* 0x001064000800017f */
[----:B-1----:R-:W-:Y:S05]  /*74c0*/  @!P0 NANOSLEEP.SYNCS 0x989680 ;  /* 0x009896800000895d */ /* 0x002fea0003900000 */
[----:B------:R-:W1:Y:S02]  /*74d0*/  @!P0 SYNCS.PHASECHK.TRANS64 P0, [R9+URZ], R4 ;  /* 0x00000004090085a7 */ /* 0x000e64000800007f */
[----:B-1----:R-:W-:Y:S05]  /*74e0*/  @!P0 BRA `(.L_x_133) ;  /* 0xfffffffc00f08947 */ /* 0x002fea000383ffff */
[----:B------:R-:W-:Y:S05]  /*74f0*/  BRA `(.L_x_149) ;  /* 0xfffffff800a47947 */ /* 0x000fea000383ffff */
.L_x_134:
[----:B0-----:R0:W1:Y:S02]  /*7500*/  SYNCS.PHASECHK.TRANS64.TRYWAIT P0, [R10+URZ], R5 ;  /* 0x000000050a0075a7 */ /* 0x001064000800017f */
[----:B-1----:R-:W-:Y:S05]  /*7510*/  @!P0 NANOSLEEP.SYNCS 0x989680 ;  /* 0x009896800000895d */ /* 0x002fea0003900000 */
[----:B------:R-:W1:Y:S02]  /*7520*/  @!P0 SYNCS.PHASECHK.TRANS64 P0, [R10+URZ], R5 ;  /* 0x000000050a0085a7 */ /* 0x000e64000800007f */
[----:B-1----:R-:W-:Y:S05]  /*7530*/  @!P0 BRA `(.L_x_134) ;  /* 0xfffffffc00f08947 */ /* 0x002fea000383ffff */
[----:B------:R-:W-:Y:S05]  /*7540*/  BRA `(.L_x_150) ;  /* 0xfffffff800b47947 */ /* 0x000fea000383ffff */
.L_x_135:
[----:B-1----:R1:W2:Y:S02]  /*7550*/  SYNCS.PHASECHK.TRANS64.TRYWAIT P0, [R11+URZ], R6 ;  /* 0x000000060b0075a7 */ /* 0x0022a4000800017f */
[----:B--2---:R-:W-:Y:S05]  /*7560*/  @!P0 NANOSLEEP.SYNCS 0x989680 ;  /* 0x009896800000895d */ /* 0x004fea0003900000 */
[----:B------:R-:W2:Y:S02]  /*7570*/  @!P0 SYNCS.PHASECHK.TRANS64 P0, [R11+URZ], R6 ;  /* 0x000000060b0085a7 */ /* 0x000ea4000800007f */
[----:B--2---:R-:W-:Y:S05]  /*7580*/  @!P0 BRA `(.L_x_135) ;  /* 0xfffffffc00f08947 */ /* 0x004fea000383ffff */
[----:B------:R-:W-:Y:S05]  /*7590*/  BRA `(.L_x_151) ;  /* 0xfffffff800bc7947 */ /* 0x000fea000383ffff */
.L_x_152:
[----:B------:R-:W-:-:S00]  /*75a0*/  BRA `(.L_x_152) ;  /* 0xfffffffc00fc7947 */ /* 0x000fc0000383ffff */
[----:B------:R-:W-:-:S00]  /*75b0*/  NOP ;  /* 0x0000000000007918 */ /* 0x000fc00000000000 */
        /* <DEDUP_REMOVED lines=12> */
.L_x_153:


//--------------------- .nv.shared._ZN7cutlass13device_kernelINS_4gemm6kernel13GemmUniversalIN4cute5tupleIJiiiiEEENS1_10collective13CollectiveMmaINS1_37MainloopSm90TmaGmmaWarpSpecializedFP8ILi9ENS5_IJNS4_1CILi4EEENSA_ILi2EEENSA_ILi1EEEEEENS1_35KernelTmaWarpSpecializedCooperativeEEENS5_IJNSA_ILi128EEENSA_ILi64EEESH_EEENS_12float_e4m3_tENS5_IJlSD_lEEESK_SL_NS4_8TiledMMAINS4_8MMA_AtomIJNS4_4SM904GMMA30MMA_64x64x32_F32E4M3E4M3_SS_TNILNSP_7ScaleInE1ELSR_1EEEEEENS4_6LayoutINS5_IJSC_SD_SD_EEENS5_IJSD_NSA_ILi0EEESW_EEEEENS5_IJNS4_10UnderscoreESZ_SZ_EEEEENS4_23SM90_TMA_LOAD_MULTICASTENS4_14ComposedLayoutINS4_7SwizzleILi3ELi4ELi3EEENS4_18smem_ptr_flag_bitsILi8EEENSU_INS5_IJNSA_ILi8EEESH_EEENS5_IJSH_SD_EEEEEEEvNS4_8identityES12_S1C_vS1D_EENS_8epilogue10collective6detail29Sm90TmaWarpSpecializedAdapterINS1G_15DefaultEpilogueISK_SL_SL_NS1F_6thread17LinearCombinationISK_Li1EffLNS1K_9ScaleType4KindE0ELNS_15FloatRoundStyleE2ESK_EENS1_15EpilogueDefaultEEEEEvvEEEEvNT_6ParamsE --------------------------
	.section	.nv.shared._ZN7cutlass13device_kernelINS_4gemm6kernel13GemmUniversalIN4cute5tupleIJiiiiEEENS1_10collective13CollectiveMmaINS1_37MainloopSm90TmaGmmaWarpSpecializedFP8ILi9ENS5_IJNS4_1CILi4EEENSA_ILi2EEENSA_ILi1EEEEEENS1_35KernelTmaWarpSpecializedCooperativeEEENS5_IJNSA_ILi128EEENSA_ILi64EEESH_EEENS_12float_e4m3_tENS5_IJlSD_lEEESK_SL_NS4_8TiledMMAINS4_8MMA_AtomIJNS4_4SM904GMMA30MMA_64x64x32_F32E4M3E4M3_SS_TNILNSP_7ScaleInE1ELSR_1EEEEEENS4_6LayoutINS5_IJSC_SD_SD_EEENS5_IJSD_NSA_ILi0EEESW_EEEEENS5_IJNS4_10UnderscoreESZ_SZ_EEEEENS4_23SM90_TMA_LOAD_MULTICASTENS4_14ComposedLayoutINS4_7SwizzleILi3ELi4ELi3EEENS4_18smem_ptr_flag_bitsILi8EEENSU_INS5_IJNSA_ILi8EEESH_EEENS5_IJSH_SD_EEEEEEEvNS4_8identityES12_S1C_vS1D_EENS_8epilogue10collective6detail29Sm90TmaWarpSpecializedAdapterINS1G_15DefaultEpilogueISK_SL_SL_NS1F_6thread17LinearCombinationISK_Li1EffLNS1K_9ScaleType4KindE0ELNS_15FloatRoundStyleE2ESK_EENS1_15EpilogueDefaultEEEEEvvEEEEvNT_6ParamsE,"aw",@nobits
	.sectionflags	@""
	.align	16
	.zero		1024


//--------------------- .nv.shared.reserved.0     --------------------------
	.section	.nv.shared.reserved.0,"aw",@nobits
	.weak		__nv_reservedSMEM_offset_0_alias
	.size		__nv_reservedSMEM_offset_0_alias, 0, 0
	.other		__nv_reservedSMEM_offset_0_alias,@"STO_CUDA_RESERVED_SHARED STV_DEFAULT"
__nv_reservedSMEM_offset_0_alias:
	.zero		0


//--------------------- .nv.global                --------------------------
	.section	.nv.global,"aw",@nobits
.nv.global:
	.type		_ZN40_INTERNAL_b917f270_4_k_cu_edabe3d8_295224cute1_E,@object
	.size		_ZN40_INTERNAL_b917f270_4_k_cu_edabe3d8_295224cute1_E,(_ZN40_INTERNAL_b917f270_4_k_cu_edabe3d8_295224cuda3std3__45__cpo6cbeginE - _ZN40_INTERNAL_b917f270_4_k_cu_edabe3d8_295224cute1_E)
_ZN40_INTERNAL_b917f270_4_k_cu_edabe3d8_295224cute1_E:
	.zero		1
	.type		_ZN40_INTERNAL_b917f270_4_k_cu_edabe3d8_295224cuda3std3__45__cpo6cbeginE,@object
	.size		_ZN40_INTERNAL_b917f270_4_k_cu_edabe3d8_295224cuda3std3__45__cpo6cbeginE,(_ZN40_INTERNAL_b917f270_4_k_cu_edabe3d8_295224cuda3std3__48in_placeE - _ZN40_INTERNAL_b917f270_4_k_cu_edabe3d8_295224cuda3std3__45__cpo6cbeginE)
_ZN40_INTERNAL_b917f270_4_k_cu_edabe3d8_295224cuda3std3__45__cpo6cbeginE:
	.zero		1
	.type		_ZN40_INTERNAL_b917f270_4_k_cu_edabe3d8_295224cuda3std3__48in_placeE,@object
	.size		_ZN40_INTERNAL_b917f270_4_k_cu_edabe3d8_295224cuda3std3__48in_placeE,(_ZN40_INTERNAL_b917f270_4_k_cu_edabe3d8_295224cuda3std6ranges3__45__cpo9iter_moveE - _ZN40_INTERNAL_b917f270_4_k_cu_edabe3d8_295224cuda3std3__48in_placeE)
_ZN40_INTERNAL_b917f270_4_k_cu_edabe3d8_295224cuda3std3__48in_placeE:
	.zero		1
	.type		_ZN40_INTERNAL_b917f270_4_k_cu_edabe3d8_295224cuda3std6ranges3__45__cpo9iter_moveE,@object
	.size		_ZN40_INTERNAL_b917f270_4_k_cu_edabe3d8_295224cuda3std6ranges3__45__cpo9iter_moveE,(_ZN40_INTERNAL_b917f270_4_k_cu_edabe3d8_295224cuda3std3__45__cpo5beginE - _ZN40_INTERNAL_b917f270_4_k_cu_edabe3d8_295224cuda3std6ranges3__45__cpo9iter_moveE)
_ZN40_INTERNAL_b917f270_4_k_cu_edabe3d8_295224cuda3std6ranges3__45__cpo9iter_moveE:
	.zero		1
	.type		_ZN40_INTERNAL_b917f270_4_k_cu_edabe3d8_295224cuda3std3__45__cpo5beginE,@object
	.size		_ZN40_INTERNAL_b917f270_4_k_cu_edabe3d8_295224cuda3std3__45__cpo5beginE,(_ZN40_INTERNAL_b917f270_4_k_cu_edabe3d8_295224cuda3std3__442_GLOBAL__N__b917f270_4_k_cu_edabe3d8_295226ignoreE - _ZN40_INTERNAL_b917f270_4_k_cu_edabe3d8_295224cuda3std3__45__cpo5beginE)
_ZN40_INTERNAL_b917f270_4_k_cu_edabe3d8_295224cuda3std3__45__cpo5beginE:
	.zero		1
	.type		_ZN40_INTERNAL_b917f270_4_k_cu_edabe3d8_295224cuda3std3__442_GLOBAL__N__b917f270_4_k_cu_edabe3d8_295226ignoreE,@object
	.size		_ZN40_INTERNAL_b917f270_4_k_cu_edabe3d8_295224cuda3std3__442_GLOBAL__N__b917f270_4_k_cu_edabe3d8_295226ignoreE,(_ZN40_INTERNAL_b917f270_4_k_cu_edabe3d8_295224cute7productE - _ZN40_INTERNAL_b917f270_4_k_cu_edabe3d8_295224cuda3std3__442_GLOBAL__N__b917f270_4_k_cu_edabe3d8_295226ignoreE)
_ZN40_INTERNAL_b917f270_4_k_cu_edabe3d8_295224cuda3std3__442_GLOBAL__N__b917f270_4_k_cu_edabe3d8_295226ignoreE:
	.zero		1
	.type		_ZN40_INTERNAL_b917f270_4_k_cu_edabe3d8_295224cute7productE,@object
	.size		_ZN40_INTERNAL_b917f270_4_k_cu_edabe3d8_295224cute7productE,(_ZN40_INTERNAL_b917f270_4_k_cu_edabe3d8_295224cuda3std3__45__cpo3endE - _ZN40_INTERNAL_b917f270_4_k_cu_edabe3d8_295224cute7productE)
_ZN40_INTERNAL_b917f270_4_k_cu_edabe3d8_295224cute7productE:
	.zero		1
	.type		_ZN40_INTERNAL_b917f270_4_k_cu_edabe3d8_295224cuda3std3__45__cpo3endE,@object
	.size		_ZN40_INTERNAL_b917f270_4_k_cu_edabe3d8_295224cuda3std3__45__cpo3endE,(_ZN40_INTERNAL_b917f270_4_k_cu_edabe3d8_295224cuda3std3__419piecewise_constructE - _ZN40_INTERNAL_b917f270_4_k_cu_edabe3d8_295224cuda3std3__45__cpo3endE)
_ZN40_INTERNAL_b917f270_4_k_cu_edabe3d8_295224cuda3std3__45__cpo3endE:
	.zero		1
	.type		_ZN40_INTERNAL_b917f270_4_k_cu_edabe3d8_295224cuda3std3__419piecewise_constructE,@object
	.size		_ZN40_INTERNAL_b917f270_4_k_cu_edabe3d8_295224cuda3std3__419piecewise_constructE,(_ZN40_INTERNAL_b917f270_4_k_cu_edabe3d8_295224cuda3std3__45__cpo4cendE - _ZN40_INTERNAL_b917f270_4_k_cu_edabe3d8_295224cuda3std3__419piecewise_constructE)
_ZN40_INTERNAL_b917f270_4_k_cu_edabe3d8_295224cuda3std3__419piecewise_constructE:
	.zero		1
	.type		_ZN40_INTERNAL_b917f270_4_k_cu_edabe3d8_295224cuda3std3__45__cpo4cendE,@object
	.size		_ZN40_INTERNAL_b917f270_4_k_cu_edabe3d8_295224cuda3std3__45__cpo4cendE,(_ZN40_INTERNAL_b917f270_4_k_cu_edabe3d8_295224cuda3std6ranges3__45__cpo4swapE - _ZN40_INTERNAL_b917f270_4_k_cu_edabe3d8_295224cuda3std3__45__cpo4cendE)
_ZN40_INTERNAL_b917f270_4_k_cu_edabe3d8_295224cuda3std3__45__cpo4cendE:
	.zero		1
	.type		_ZN40_INTERNAL_b917f270_4_k_cu_edabe3d8_295224cuda3std6ranges3__45__cpo4swapE,@object
	.size		_ZN40_INTERNAL_b917f270_4_k_cu_edabe3d8_295224cuda3std6ranges3__45__cpo4swapE,(.L_7 - _ZN40_INTERNAL_b917f270_4_k_cu_edabe3d8_295224cuda3std6ranges3__45__cpo4swapE)
_ZN40_INTERNAL_b917f270_4_k_cu_edabe3d8_295224cuda3std6ranges3__45__cpo4swapE:
	.zero		1
.L_7:


//--------------------- .nv.constant0._ZN7cutlass13device_kernelINS_4gemm6kernel13GemmUniversalIN4cute5tupleIJiiiiEEENS1_10collective13CollectiveMmaINS1_37MainloopSm90TmaGmmaWarpSpecializedFP8ILi9ENS5_IJNS4_1CILi4EEENSA_ILi2EEENSA_ILi1EEEEEENS1_35KernelTmaWarpSpecializedCooperativeEEENS5_IJNSA_ILi128EEENSA_ILi64EEESH_EEENS_12float_e4m3_tENS5_IJlSD_lEEESK_SL_NS4_8TiledMMAINS4_8MMA_AtomIJNS4_4SM904GMMA30MMA_64x64x32_F32E4M3E4M3_SS_TNILNSP_7ScaleInE1ELSR_1EEEEEENS4_6LayoutINS5_IJSC_SD_SD_EEENS5_IJSD_NSA_ILi0EEESW_EEEEENS5_IJNS4_10UnderscoreESZ_SZ_EEEEENS4_23SM90_TMA_LOAD_MULTICASTENS4_14ComposedLayoutINS4_7SwizzleILi3ELi4ELi3EEENS4_18smem_ptr_flag_bitsILi8EEENSU_INS5_IJNSA_ILi8EEESH_EEENS5_IJSH_SD_EEEEEEEvNS4_8identityES12_S1C_vS1D_EENS_8epilogue10collective6detail29Sm90TmaWarpSpecializedAdapterINS1G_15DefaultEpilogueISK_SL_SL_NS1F_6thread17LinearCombinationISK_Li1EffLNS1K_9ScaleType4KindE0ELNS_15FloatRoundStyleE2ESK_EENS1_15EpilogueDefaultEEEEEvvEEEEvNT_6ParamsE --------------------------
	.section	.nv.constant0._ZN7cutlass13device_kernelINS_4gemm6kernel13GemmUniversalIN4cute5tupleIJiiiiEEENS1_10collective13CollectiveMmaINS1_37MainloopSm90TmaGmmaWarpSpecializedFP8ILi9ENS5_IJNS4_1CILi4EEENSA_ILi2EEENSA_ILi1EEEEEENS1_35KernelTmaWarpSpecializedCooperativeEEENS5_IJNSA_ILi128EEENSA_ILi64EEESH_EEENS_12float_e4m3_tENS5_IJlSD_lEEESK_SL_NS4_8TiledMMAINS4_8MMA_AtomIJNS4_4SM904GMMA30MMA_64x64x32_F32E4M3E4M3_SS_TNILNSP_7ScaleInE1ELSR_1EEEEEENS4_6LayoutINS5_IJSC_SD_SD_EEENS5_IJSD_NSA_ILi0EEESW_EEEEENS5_IJNS4_10UnderscoreESZ_SZ_EEEEENS4_23SM90_TMA_LOAD_MULTICASTENS4_14ComposedLayoutINS4_7SwizzleILi3ELi4ELi3EEENS4_18smem_ptr_flag_bitsILi8EEENSU_INS5_IJNSA_ILi8EEESH_EEENS5_IJSH_SD_EEEEEEEvNS4_8identityES12_S1C_vS1D_EENS_8epilogue10collective6detail29Sm90TmaWarpSpecializedAdapterINS1G_15DefaultEpilogueISK_SL_SL_NS1F_6thread17LinearCombinationISK_Li1EffLNS1K_9ScaleType4KindE0ELNS_15FloatRoundStyleE2ESK_EENS1_15EpilogueDefaultEEEEEvvEEEEvNT_6ParamsE,"a",@progbits
	.sectionflags	@""
	.align	4
.nv.constant0._ZN7cutlass13device_kernelINS_4gemm6kernel13GemmUniversalIN4cute5tupleIJiiiiEEENS1_10collective13CollectiveMmaINS1_37MainloopSm90TmaGmmaWarpSpecializedFP8ILi9ENS5_IJNS4_1CILi4EEENSA_ILi2EEENSA_ILi1EEEEEENS1_35KernelTmaWarpSpecializedCooperativeEEENS5_IJNSA_ILi128EEENSA_ILi64EEESH_EEENS_12float_e4m3_tENS5_IJlSD_lEEESK_SL_NS4_8TiledMMAINS4_8MMA_AtomIJNS4_4SM904GMMA30MMA_64x64x32_F32E4M3E4M3_SS_TNILNSP_7ScaleInE1ELSR_1EEEEEENS4_6LayoutINS5_IJSC_SD_SD_EEENS5_IJSD_NSA_ILi0EEESW_EEEEENS5_IJNS4_10UnderscoreESZ_SZ_EEEEENS4_23SM90_TMA_LOAD_MULTICASTENS4_14ComposedLayoutINS4_7SwizzleILi3ELi4ELi3EEENS4_18smem_ptr_flag_bitsILi8EEENSU_INS5_IJNSA_ILi8EEESH_EEENS5_IJSH_SD_EEEEEEEvNS4_8identityES12_S1C_vS1D_EENS_8epilogue10collective6detail29Sm90TmaWarpSpecializedAdapterINS1G_15DefaultEpilogueISK_SL_SL_NS1F_6thread17LinearCombinationISK_Li1EffLNS1K_9ScaleType4KindE0ELNS_15FloatRoundStyleE2ESK_EENS1_15EpilogueDefaultEEEEEvvEEEEvNT_6ParamsE:
	.zero		1664


//--------------------- SYMBOLS --------------------------

	.type		.nv.reservedSmem.offset0,@object
	.size		.nv.reservedSmem.offset0,0x4
